//
// Generated by NVIDIA NVVM Compiler
//
// Compiler Build ID: CL-36424714
// Cuda compilation tools, release 13.0, V13.0.88
// Based on NVVM 20.0.0
//

.version 9.0
.target sm_100
.address_size 64

	// .globl	_Z4copyPfPKfii
// _ZZ13copySharedMemPfPKfiiE4tile has been demoted
// _ZZ18transposeCoalescedPfPKfiiE4tile has been demoted
// _ZZ24transposeNoBankConflictsPfPKfiiE4tile has been demoted
// _ZZ17transposeDiagonalPfPKfiiE4tile has been demoted
// _ZZ20transposeFineGrainedPfPKfiiE5block has been demoted
// _ZZ22transposeCoarseGrainedPfPKfiiE5block has been demoted

.visible .entry _Z4copyPfPKfii(
	.param .u64 .ptr .align 1 _Z4copyPfPKfii_param_0,
	.param .u64 .ptr .align 1 _Z4copyPfPKfii_param_1,
	.param .u32 _Z4copyPfPKfii_param_2,
	.param .u32 _Z4copyPfPKfii_param_3
)
{
	.reg .b32 	%r<11>;
	.reg .b32 	%f<2>;
	.reg .b64 	%rd<8>;

	ld.param.u64 	%rd1, [_Z4copyPfPKfii_param_0];
	ld.param.u64 	%rd2, [_Z4copyPfPKfii_param_1];
	ld.param.u32 	%r1, [_Z4copyPfPKfii_param_2];
	cvta.to.global.u64 	%rd3, %rd1;
	cvta.to.global.u64 	%rd4, %rd2;
	mov.u32 	%r2, %ctaid.x;
	shl.b32 	%r3, %r2, 4;
	mov.u32 	%r4, %tid.x;
	add.s32 	%r5, %r3, %r4;
	mov.u32 	%r6, %ctaid.y;
	shl.b32 	%r7, %r6, 4;
	mov.u32 	%r8, %tid.y;
	add.s32 	%r9, %r7, %r8;
	mad.lo.s32 	%r10, %r1, %r9, %r5;
	mul.wide.s32 	%rd5, %r10, 4;
	add.s64 	%rd6, %rd4, %rd5;
	ld.global.nc.f32 	%f1, [%rd6];
	add.s64 	%rd7, %rd3, %rd5;
	st.global.f32 	[%rd7], %f1;
	ret;

}
	// .globl	_Z13copySharedMemPfPKfii
.visible .entry _Z13copySharedMemPfPKfii(
	.param .u64 .ptr .align 1 _Z13copySharedMemPfPKfii_param_0,
	.param .u64 .ptr .align 1 _Z13copySharedMemPfPKfii_param_1,
	.param .u32 _Z13copySharedMemPfPKfii_param_2,
	.param .u32 _Z13copySharedMemPfPKfii_param_3
)
{
	.reg .pred 	%p<7>;
	.reg .b32 	%r<19>;
	.reg .b32 	%f<3>;
	.reg .b64 	%rd<9>;
	// demoted variable
	.shared .align 4 .b8 _ZZ13copySharedMemPfPKfiiE4tile[1024];
	ld.param.u64 	%rd1, [_Z13copySharedMemPfPKfii_param_0];
	ld.param.u64 	%rd2, [_Z13copySharedMemPfPKfii_param_1];
	ld.param.u32 	%r5, [_Z13copySharedMemPfPKfii_param_2];
	ld.param.u32 	%r7, [_Z13copySharedMemPfPKfii_param_3];
	mov.u32 	%r8, %ctaid.x;
	shl.b32 	%r9, %r8, 4;
	mov.u32 	%r10, %tid.x;
	add.s32 	%r1, %r9, %r10;
	mov.u32 	%r11, %ctaid.y;
	shl.b32 	%r12, %r11, 4;
	mov.u32 	%r13, %tid.y;
	add.s32 	%r14, %r12, %r13;
	mad.lo.s32 	%r3, %r5, %r14, %r1;
	setp.ge.s32 	%p1, %r1, %r5;
	setp.ge.s32 	%p2, %r14, %r7;
	shl.b32 	%r15, %r13, 6;
	mov.u32 	%r16, _ZZ13copySharedMemPfPKfiiE4tile;
	add.s32 	%r17, %r16, %r15;
	shl.b32 	%r18, %r10, 2;
	add.s32 	%r4, %r17, %r18;
	or.pred  	%p3, %p1, %p2;
	@%p3 bra 	$L__BB1_2;
	cvta.to.global.u64 	%rd3, %rd2;
	mul.wide.s32 	%rd4, %r3, 4;
	add.s64 	%rd5, %rd3, %rd4;
	ld.global.nc.f32 	%f1, [%rd5];
	st.shared.f32 	[%r4], %f1;
$L__BB1_2:
	barrier.sync 	0;
	setp.ge.s32 	%p4, %r1, %r7;
	setp.ge.s32 	%p5, %r14, %r5;
	or.pred  	%p6, %p4, %p5;
	@%p6 bra 	$L__BB1_4;
	ld.shared.f32 	%f2, [%r4];
	cvta.to.global.u64 	%rd6, %rd1;
	mul.wide.s32 	%rd7, %r3, 4;
	add.s64 	%rd8, %rd6, %rd7;
	st.global.f32 	[%rd8], %f2;
$L__BB1_4:
	ret;

}
	// .globl	_Z14transposeNaivePfPKfii
.visible .entry _Z14transposeNaivePfPKfii(
	.param .u64 .ptr .align 1 _Z14transposeNaivePfPKfii_param_0,
	.param .u64 .ptr .align 1 _Z14transposeNaivePfPKfii_param_1,
	.param .u32 _Z14transposeNaivePfPKfii_param_2,
	.param .u32 _Z14transposeNaivePfPKfii_param_3
)
{
	.reg .b32 	%r<13>;
	.reg .b32 	%f<2>;
	.reg .b64 	%rd<9>;

	ld.param.u64 	%rd1, [_Z14transposeNaivePfPKfii_param_0];
	ld.param.u64 	%rd2, [_Z14transposeNaivePfPKfii_param_1];
	ld.param.u32 	%r1, [_Z14transposeNaivePfPKfii_param_2];
	ld.param.u32 	%r2, [_Z14transposeNaivePfPKfii_param_3];
	cvta.to.global.u64 	%rd3, %rd1;
	cvta.to.global.u64 	%rd4, %rd2;
	mov.u32 	%r3, %ctaid.x;
	shl.b32 	%r4, %r3, 4;
	mov.u32 	%r5, %tid.x;
	add.s32 	%r6, %r4, %r5;
	mov.u32 	%r7, %ctaid.y;
	shl.b32 	%r8, %r7, 4;
	mov.u32 	%r9, %tid.y;
	add.s32 	%r10, %r8, %r9;
	mad.lo.s32 	%r11, %r1, %r10, %r6;
	mad.lo.s32 	%r12, %r2, %r6, %r10;
	mul.wide.s32 	%rd5, %r11, 4;
	add.s64 	%rd6, %rd4, %rd5;
	ld.global.nc.f32 	%f1, [%rd6];
	mul.wide.s32 	%rd7, %r12, 4;
	add.s64 	%rd8, %rd3, %rd7;
	st.global.f32 	[%rd8], %f1;
	ret;

}
	// .globl	_Z18transposeCoalescedPfPKfii
.visible .entry _Z18transposeCoalescedPfPKfii(
	.param .u64 .ptr .align 1 _Z18transposeCoalescedPfPKfii_param_0,
	.param .u64 .ptr .align 1 _Z18transposeCoalescedPfPKfii_param_1,
	.param .u32 _Z18transposeCoalescedPfPKfii_param_2,
	.param .u32 _Z18transposeCoalescedPfPKfii_param_3
)
{
	.reg .b32 	%r<24>;
	.reg .b32 	%f<3>;
	.reg .b64 	%rd<9>;
	// demoted variable
	.shared .align 4 .b8 _ZZ18transposeCoalescedPfPKfiiE4tile[1024];
	ld.param.u64 	%rd1, [_Z18transposeCoalescedPfPKfii_param_0];
	ld.param.u64 	%rd2, [_Z18transposeCoalescedPfPKfii_param_1];
	ld.param.u32 	%r1, [_Z18transposeCoalescedPfPKfii_param_2];
	ld.param.u32 	%r2, [_Z18transposeCoalescedPfPKfii_param_3];
	cvta.to.global.u64 	%rd3, %rd2;
	cvta.to.global.u64 	%rd4, %rd1;
	mov.u32 	%r3, %ctaid.x;
	shl.b32 	%r4, %r3, 4;
	mov.u32 	%r5, %tid.x;
	add.s32 	%r6, %r4, %r5;
	mov.u32 	%r7, %ctaid.y;
	shl.b32 	%r8, %r7, 4;
	mov.u32 	%r9, %tid.y;
	add.s32 	%r10, %r8, %r9;
	mad.lo.s32 	%r11, %r1, %r10, %r6;
	add.s32 	%r12, %r8, %r5;
	add.s32 	%r13, %r4, %r9;
	mad.lo.s32 	%r14, %r2, %r13, %r12;
	mul.wide.s32 	%rd5, %r11, 4;
	add.s64 	%rd6, %rd3, %rd5;
	ld.global.nc.f32 	%f1, [%rd6];
	shl.b32 	%r15, %r9, 6;
	mov.u32 	%r16, _ZZ18transposeCoalescedPfPKfiiE4tile;
	add.s32 	%r17, %r16, %r15;
	shl.b32 	%r18, %r5, 2;
	add.s32 	%r19, %r17, %r18;
	st.shared.f32 	[%r19], %f1;
	barrier.sync 	0;
	shl.b32 	%r20, %r5, 6;
	add.s32 	%r21, %r16, %r20;
	shl.b32 	%r22, %r9, 2;
	add.s32 	%r23, %r21, %r22;
	ld.shared.f32 	%f2, [%r23];
	mul.wide.s32 	%rd7, %r14, 4;
	add.s64 	%rd8, %rd4, %rd7;
	st.global.f32 	[%rd8], %f2;
	ret;

}
	// .globl	_Z24transposeNoBankConflictsPfPKfii
.visible .entry _Z24transposeNoBankConflictsPfPKfii(
	.param .u64 .ptr .align 1 _Z24transposeNoBankConflictsPfPKfii_param_0,
	.param .u64 .ptr .align 1 _Z24transposeNoBankConflictsPfPKfii_param_1,
	.param .u32 _Z24transposeNoBankConflictsPfPKfii_param_2,
	.param .u32 _Z24transposeNoBankConflictsPfPKfii_param_3
)
{
	.reg .b32 	%r<22>;
	.reg .b32 	%f<3>;
	.reg .b64 	%rd<9>;
	// demoted variable
	.shared .align 4 .b8 _ZZ24transposeNoBankConflictsPfPKfiiE4tile[1088];
	ld.param.u64 	%rd1, [_Z24transposeNoBankConflictsPfPKfii_param_0];
	ld.param.u64 	%rd2, [_Z24transposeNoBankConflictsPfPKfii_param_1];
	ld.param.u32 	%r1, [_Z24transposeNoBankConflictsPfPKfii_param_2];
	ld.param.u32 	%r2, [_Z24transposeNoBankConflictsPfPKfii_param_3];
	cvta.to.global.u64 	%rd3, %rd2;
	cvta.to.global.u64 	%rd4, %rd1;
	mov.u32 	%r3, %ctaid.x;
	shl.b32 	%r4, %r3, 4;
	mov.u32 	%r5, %tid.x;
	add.s32 	%r6, %r4, %r5;
	mov.u32 	%r7, %ctaid.y;
	shl.b32 	%r8, %r7, 4;
	mov.u32 	%r9, %tid.y;
	add.s32 	%r10, %r8, %r9;
	mad.lo.s32 	%r11, %r1, %r10, %r6;
	add.s32 	%r12, %r8, %r5;
	add.s32 	%r13, %r4, %r9;
	mad.lo.s32 	%r14, %r2, %r13, %r12;
	mul.wide.s32 	%rd5, %r11, 4;
	add.s64 	%rd6, %rd3, %rd5;
	ld.global.nc.f32 	%f1, [%rd6];
	mov.u32 	%r15, _ZZ24transposeNoBankConflictsPfPKfiiE4tile;
	mad.lo.s32 	%r16, %r9, 68, %r15;
	shl.b32 	%r17, %r5, 2;
	add.s32 	%r18, %r16, %r17;
	st.shared.f32 	[%r18], %f1;
	barrier.sync 	0;
	mad.lo.s32 	%r19, %r5, 68, %r15;
	shl.b32 	%r20, %r9, 2;
	add.s32 	%r21, %r19, %r20;
	ld.shared.f32 	%f2, [%r21];
	mul.wide.s32 	%rd7, %r14, 4;
	add.s64 	%rd8, %rd4, %rd7;
	st.global.f32 	[%rd8], %f2;
	ret;

}
	// .globl	_Z17transposeDiagonalPfPKfii
.visible .entry _Z17transposeDiagonalPfPKfii(
	.param .u64 .ptr .align 1 _Z17transposeDiagonalPfPKfii_param_0,
	.param .u64 .ptr .align 1 _Z17transposeDiagonalPfPKfii_param_1,
	.param .u32 _Z17transposeDiagonalPfPKfii_param_2,
	.param .u32 _Z17transposeDiagonalPfPKfii_param_3
)
{
	.reg .pred 	%p<2>;
	.reg .b32 	%r<39>;
	.reg .b32 	%f<3>;
	.reg .b64 	%rd<9>;
	// demoted variable
	.shared .align 4 .b8 _ZZ17transposeDiagonalPfPKfiiE4tile[1088];
	ld.param.u64 	%rd1, [_Z17transposeDiagonalPfPKfii_param_0];
	ld.param.u64 	%rd2, [_Z17transposeDiagonalPfPKfii_param_1];
	ld.param.u32 	%r7, [_Z17transposeDiagonalPfPKfii_param_2];
	ld.param.u32 	%r8, [_Z17transposeDiagonalPfPKfii_param_3];
	setp.ne.s32 	%p1, %r7, %r8;
	@%p1 bra 	$L__BB5_2;
	mov.u32 	%r38, %ctaid.x;
	mov.u32 	%r17, %ctaid.y;
	add.s32 	%r18, %r38, %r17;
	mov.u32 	%r19, %nctaid.x;
	rem.u32 	%r37, %r18, %r19;
	bra.uni 	$L__BB5_3;
$L__BB5_2:
	mov.u32 	%r9, %ctaid.x;
	mov.u32 	%r10, %nctaid.x;
	mov.u32 	%r11, %ctaid.y;
	mad.lo.s32 	%r12, %r10, %r11, %r9;
	mov.u32 	%r13, %nctaid.y;
	div.u32 	%r14, %r12, %r13;
	mul.lo.s32 	%r15, %r14, %r13;
	sub.s32 	%r38, %r12, %r15;
	add.s32 	%r16, %r14, %r38;
	rem.u32 	%r37, %r16, %r10;
$L__BB5_3:
	cvta.to.global.u64 	%rd3, %rd1;
	cvta.to.global.u64 	%rd4, %rd2;
	shl.b32 	%r20, %r37, 4;
	mov.u32 	%r21, %tid.x;
	add.s32 	%r22, %r20, %r21;
	shl.b32 	%r23, %r38, 4;
	mov.u32 	%r24, %tid.y;
	add.s32 	%r25, %r23, %r24;
	mad.lo.s32 	%r26, %r25, %r7, %r22;
	add.s32 	%r27, %r23, %r21;
	add.s32 	%r28, %r20, %r24;
	mad.lo.s32 	%r29, %r28, %r8, %r27;
	mul.wide.s32 	%rd5, %r26, 4;
	add.s64 	%rd6, %rd4, %rd5;
	ld.global.nc.f32 	%f1, [%rd6];
	mov.u32 	%r30, _ZZ17transposeDiagonalPfPKfiiE4tile;
	mad.lo.s32 	%r31, %r24, 68, %r30;
	shl.b32 	%r32, %r21, 2;
	add.s32 	%r33, %r31, %r32;
	st.shared.f32 	[%r33], %f1;
	barrier.sync 	0;
	mad.lo.s32 	%r34, %r21, 68, %r30;
	shl.b32 	%r35, %r24, 2;
	add.s32 	%r36, %r34, %r35;
	ld.shared.f32 	%f2, [%r36];
	mul.wide.s32 	%rd7, %r29, 4;
	add.s64 	%rd8, %rd3, %rd7;
	st.global.f32 	[%rd8], %f2;
	ret;

}
	// .globl	_Z20transposeFineGrainedPfPKfii
.visible .entry _Z20transposeFineGrainedPfPKfii(
	.param .u64 .ptr .align 1 _Z20transposeFineGrainedPfPKfii_param_0,
	.param .u64 .ptr .align 1 _Z20transposeFineGrainedPfPKfii_param_1,
	.param .u32 _Z20transposeFineGrainedPfPKfii_param_2,
	.param .u32 _Z20transposeFineGrainedPfPKfii_param_3
)
{
	.reg .b32 	%r<18>;
	.reg .b32 	%f<3>;
	.reg .b64 	%rd<8>;
	// demoted variable
	.shared .align 4 .b8 _ZZ20transposeFineGrainedPfPKfiiE5block[1088];
	ld.param.u64 	%rd1, [_Z20transposeFineGrainedPfPKfii_param_0];
	ld.param.u64 	%rd2, [_Z20transposeFineGrainedPfPKfii_param_1];
	ld.param.u32 	%r1, [_Z20transposeFineGrainedPfPKfii_param_2];
	cvta.to.global.u64 	%rd3, %rd2;
	cvta.to.global.u64 	%rd4, %rd1;
	mov.u32 	%r2, %ctaid.x;
	shl.b32 	%r3, %r2, 4;
	mov.u32 	%r4, %tid.x;
	add.s32 	%r5, %r3, %r4;
	mov.u32 	%r6, %ctaid.y;
	shl.b32 	%r7, %r6, 4;
	mov.u32 	%r8, %tid.y;
	add.s32 	%r9, %r7, %r8;
	mad.lo.s32 	%r10, %r1, %r9, %r5;
	mul.wide.s32 	%rd5, %r10, 4;
	add.s64 	%rd6, %rd3, %rd5;
	ld.global.nc.f32 	%f1, [%rd6];
	mov.u32 	%r11, _ZZ20transposeFineGrainedPfPKfiiE5block;
	mad.lo.s32 	%r12, %r8, 68, %r11;
	shl.b32 	%r13, %r4, 2;
	add.s32 	%r14, %r12, %r13;
	st.shared.f32 	[%r14], %f1;
	barrier.sync 	0;
	mad.lo.s32 	%r15, %r4, 68, %r11;
	shl.b32 	%r16, %r8, 2;
	add.s32 	%r17, %r15, %r16;
	ld.shared.f32 	%f2, [%r17];
	add.s64 	%rd7, %rd4, %rd5;
	st.global.f32 	[%rd7], %f2;
	ret;

}
	// .globl	_Z22transposeCoarseGrainedPfPKfii
.visible .entry _Z22transposeCoarseGrainedPfPKfii(
	.param .u64 .ptr .align 1 _Z22transposeCoarseGrainedPfPKfii_param_0,
	.param .u64 .ptr .align 1 _Z22transposeCoarseGrainedPfPKfii_param_1,
	.param .u32 _Z22transposeCoarseGrainedPfPKfii_param_2,
	.param .u32 _Z22transposeCoarseGrainedPfPKfii_param_3
)
{
	.reg .b32 	%r<19>;
	.reg .b32 	%f<3>;
	.reg .b64 	%rd<9>;
	// demoted variable
	.shared .align 4 .b8 _ZZ22transposeCoarseGrainedPfPKfiiE5block[1088];
	ld.param.u64 	%rd1, [_Z22transposeCoarseGrainedPfPKfii_param_0];
	ld.param.u64 	%rd2, [_Z22transposeCoarseGrainedPfPKfii_param_1];
	ld.param.u32 	%r1, [_Z22transposeCoarseGrainedPfPKfii_param_2];
	ld.param.u32 	%r2, [_Z22transposeCoarseGrainedPfPKfii_param_3];
	cvta.to.global.u64 	%rd3, %rd2;
	cvta.to.global.u64 	%rd4, %rd1;
	mov.u32 	%r3, %ctaid.x;
	shl.b32 	%r4, %r3, 4;
	mov.u32 	%r5, %tid.x;
	add.s32 	%r6, %r4, %r5;
	mov.u32 	%r7, %ctaid.y;
	shl.b32 	%r8, %r7, 4;
	mov.u32 	%r9, %tid.y;
	add.s32 	%r10, %r8, %r9;
	mad.lo.s32 	%r11, %r1, %r10, %r6;
	add.s32 	%r12, %r8, %r5;
	add.s32 	%r13, %r4, %r9;
	mad.lo.s32 	%r14, %r2, %r13, %r12;
	mul.wide.s32 	%rd5, %r11, 4;
	add.s64 	%rd6, %rd3, %rd5;
	ld.global.nc.f32 	%f1, [%rd6];
	mov.u32 	%r15, _ZZ22transposeCoarseGrainedPfPKfiiE5block;
	mad.lo.s32 	%r16, %r9, 68, %r15;
	shl.b32 	%r17, %r5, 2;
	add.s32 	%r18, %r16, %r17;
	st.shared.f32 	[%r18], %f1;
	barrier.sync 	0;
	ld.shared.f32 	%f2, [%r18];
	mul.wide.s32 	%rd7, %r14, 4;
	add.s64 	%rd8, %rd4, %rd7;
	st.global.f32 	[%rd8], %f2;
	ret;

}


// ===== COMPILED SASS (sm_100) =====

	.target	sm_100

	.elftype	@"ET_EXEC"


//--------------------- .note.nv.tkinfo           --------------------------
	.section	.note.nv.tkinfo,"",@"SHT_NOTE"
	.sectionflags	@"SHF_NOTE_NV_TKINFO"
	.tkinfo
        /*0018*/ 	.word	0x00000002
        /*0030*/ 	.string	""
        /*0030*/ 	.string	"ptxas"
        /*0030*/ 	.string	"Cuda compilation tools, release 13.0, V13.0.88"
        /*0030*/ 	.string	"Build cuda_13.0.r13.0/compiler.36424714_0"
        /*0030*/ 	.string	"-arch sm_100 -m 64 "



//--------------------- .note.nv.cuinfo           --------------------------
	.section	.note.nv.cuinfo,"",@"SHT_NOTE"
	.sectionflags	@"SHF_NOTE_NV_CUINFO"
        /*0018*/ 	.short	0x0002
        /*001a*/ 	.short	0x0064
        /*001c*/ 	.short	0x0082
	.zero		2


//--------------------- .nv.info                  --------------------------
	.section	.nv.info,"",@"SHT_CUDA_INFO"
	.align	4


	//----- nvinfo : EIATTR_REGCOUNT
	.align		4
        /*0000*/ 	.byte	0x04, 0x2f
        /*0002*/ 	.short	(.L_1 - .L_0)
	.align		4
.L_0:
        /*0004*/ 	.word	index@(_Z4copyPfPKfii)
        /*0008*/ 	.word	0x0000000a


	//----- nvinfo : EIATTR_FRAME_SIZE
	.align		4
.L_1:
        /*000c*/ 	.byte	0x04, 0x11
        /*000e*/ 	.short	(.L_3 - .L_2)
	.align		4
.L_2:
        /*0010*/ 	.word	index@(_Z4copyPfPKfii)
        /*0014*/ 	.word	0x00000000


	//----- nvinfo : EIATTR_REGCOUNT
	.align		4
.L_3:
        /*0018*/ 	.byte	0x04, 0x2f
        /*001a*/ 	.short	(.L_5 - .L_4)
	.align		4
.L_4:
        /*001c*/ 	.word	index@(_Z13copySharedMemPfPKfii)
        /*0020*/ 	.word	0x0000000c


	//----- nvinfo : EIATTR_FRAME_SIZE
	.align		4
.L_5:
        /*0024*/ 	.byte	0x04, 0x11
        /*0026*/ 	.short	(.L_7 - .L_6)
	.align		4
.L_6:
        /*0028*/ 	.word	index@(_Z13copySharedMemPfPKfii)
        /*002c*/ 	.word	0x00000000


	//----- nvinfo : EIATTR_REGCOUNT
	.align		4
.L_7:
        /*0030*/ 	.byte	0x04, 0x2f
        /*0032*/ 	.short	(.L_9 - .L_8)
	.align		4
.L_8:
        /*0034*/ 	.word	index@(_Z14transposeNaivePfPKfii)
        /*0038*/ 	.word	0x0000000a


	//----- nvinfo : EIATTR_FRAME_SIZE
	.align		4
.L_9:
        /*003c*/ 	.byte	0x04, 0x11
        /*003e*/ 	.short	(.L_11 - .L_10)
	.align		4
.L_10:
        /*0040*/ 	.word	index@(_Z14transposeNaivePfPKfii)
        /*0044*/ 	.word	0x00000000


	//----- nvinfo : EIATTR_REGCOUNT
	.align		4
.L_11:
        /*0048*/ 	.byte	0x04, 0x2f
        /*004a*/ 	.short	(.L_13 - .L_12)
	.align		4
.L_12:
        /*004c*/ 	.word	index@(_Z18transposeCoalescedPfPKfii)
        /*0050*/ 	.word	0x00000010


	//----- nvinfo : EIATTR_FRAME_SIZE
	.align		4
.L_13:
        /*0054*/ 	.byte	0x04, 0x11
        /*0056*/ 	.short	(.L_15 - .L_14)
	.align		4
.L_14:
        /*0058*/ 	.word	index@(_Z18transposeCoalescedPfPKfii)
        /*005c*/ 	.word	0x00000000


	//----- nvinfo : EIATTR_REGCOUNT
	.align		4
.L_15:
        /*0060*/ 	.byte	0x04, 0x2f
        /*0062*/ 	.short	(.L_17 - .L_16)
	.align		4
.L_16:
        /*0064*/ 	.word	index@(_Z24transposeNoBankConflictsPfPKfii)
        /*0068*/ 	.word	0x00000010


	//----- nvinfo : EIATTR_FRAME_SIZE
	.align		4
.L_17:
        /*006c*/ 	.byte	0x04, 0x11
        /*006e*/ 	.short	(.L_19 - .L_18)
	.align		4
.L_18:
        /*0070*/ 	.word	index@(_Z24transposeNoBankConflictsPfPKfii)
        /*0074*/ 	.word	0x00000000


	//----- nvinfo : EIATTR_REGCOUNT
	.align		4
.L_19:
        /*0078*/ 	.byte	0x04, 0x2f
        /*007a*/ 	.short	(.L_21 - .L_20)
	.align		4
.L_20:
        /*007c*/ 	.word	index@(_Z17transposeDiagonalPfPKfii)
        /*0080*/ 	.word	0x0000000e


	//----- nvinfo : EIATTR_FRAME_SIZE
	.align		4
.L_21:
        /*0084*/ 	.byte	0x04, 0x11
        /*0086*/ 	.short	(.L_23 - .L_22)
	.align		4
.L_22:
        /*0088*/ 	.word	index@(_Z17transposeDiagonalPfPKfii)
        /*008c*/ 	.word	0x00000000


	//----- nvinfo : EIATTR_REGCOUNT
	.align		4
.L_23:
        /*0090*/ 	.byte	0x04, 0x2f
        /*0092*/ 	.short	(.L_25 - .L_24)
	.align		4
.L_24:
        /*0094*/ 	.word	index@(_Z20transposeFineGrainedPfPKfii)
        /*0098*/ 	.word	0x0000000e


	//----- nvinfo : EIATTR_FRAME_SIZE
	.align		4
.L_25:
        /*009c*/ 	.byte	0x04, 0x11
        /*009e*/ 	.short	(.L_27 - .L_26)
	.align		4
.L_26:
        /*00a0*/ 	.word	index@(_Z20transposeFineGrainedPfPKfii)
        /*00a4*/ 	.word	0x00000000


	//----- nvinfo : EIATTR_REGCOUNT
	.align		4
.L_27:
        /*00a8*/ 	.byte	0x04, 0x2f
        /*00aa*/ 	.short	(.L_29 - .L_28)
	.align		4
.L_28:
        /*00ac*/ 	.word	index@(_Z22transposeCoarseGrainedPfPKfii)
        /*00b0*/ 	.word	0x00000010


	//----- nvinfo : EIATTR_FRAME_SIZE
	.align		4
.L_29:
        /*00b4*/ 	.byte	0x04, 0x11
        /*00b6*/ 	.short	(.L_31 - .L_30)
	.align		4
.L_30:
        /*00b8*/ 	.word	index@(_Z22transposeCoarseGrainedPfPKfii)
        /*00bc*/ 	.word	0x00000000


	//----- nvinfo : EIATTR_MIN_STACK_SIZE
	.align		4
.L_31:
        /*00c0*/ 	.byte	0x04, 0x12
        /*00c2*/ 	.short	(.L_33 - .L_32)
	.align		4
.L_32:
        /*00c4*/ 	.word	index@(_Z22transposeCoarseGrainedPfPKfii)
        /*00c8*/ 	.word	0x00000000


	//----- nvinfo : EIATTR_MIN_STACK_SIZE
	.align		4
.L_33:
        /*00cc*/ 	.byte	0x04, 0x12
        /*00ce*/ 	.short	(.L_35 - .L_34)
	.align		4
.L_34:
        /*00d0*/ 	.word	index@(_Z20transposeFineGrainedPfPKfii)
        /*00d4*/ 	.word	0x00000000


	//----- nvinfo : EIATTR_MIN_STACK_SIZE
	.align		4
.L_35:
        /*00d8*/ 	.byte	0x04, 0x12
        /*00da*/ 	.short	(.L_37 - .L_36)
	.align		4
.L_36:
        /*00dc*/ 	.word	index@(_Z17transposeDiagonalPfPKfii)
        /*00e0*/ 	.word	0x00000000


	//----- nvinfo : EIATTR_MIN_STACK_SIZE
	.align		4
.L_37:
        /*00e4*/ 	.byte	0x04, 0x12
        /*00e6*/ 	.short	(.L_39 - .L_38)
	.align		4
.L_38:
        /*00e8*/ 	.word	index@(_Z24transposeNoBankConflictsPfPKfii)
        /*00ec*/ 	.word	0x00000000


	//----- nvinfo : EIATTR_MIN_STACK_SIZE
	.align		4
.L_39:
        /*00f0*/ 	.byte	0x04, 0x12
        /*00f2*/ 	.short	(.L_41 - .L_40)
	.align		4
.L_40:
        /*00f4*/ 	.word	index@(_Z18transposeCoalescedPfPKfii)
        /*00f8*/ 	.word	0x00000000


	//----- nvinfo : EIATTR_MIN_STACK_SIZE
	.align		4
.L_41:
        /*00fc*/ 	.byte	0x04, 0x12
        /*00fe*/ 	.short	(.L_43 - .L_42)
	.align		4
.L_42:
        /*0100*/ 	.word	index@(_Z14transposeNaivePfPKfii)
        /*0104*/ 	.word	0x00000000


	//----- nvinfo : EIATTR_MIN_STACK_SIZE
	.align		4
.L_43:
        /*0108*/ 	.byte	0x04, 0x12
        /*010a*/ 	.short	(.L_45 - .L_44)
	.align		4
.L_44:
        /*010c*/ 	.word	index@(_Z13copySharedMemPfPKfii)
        /*0110*/ 	.word	0x00000000


	//----- nvinfo : EIATTR_MIN_STACK_SIZE
	.align		4
.L_45:
        /*0114*/ 	.byte	0x04, 0x12
        /*0116*/ 	.short	(.L_47 - .L_46)
	.align		4
.L_46:
        /*0118*/ 	.word	index@(_Z4copyPfPKfii)
        /*011c*/ 	.word	0x00000000
.L_47:


//--------------------- .nv.compat                --------------------------
	.section	.nv.compat,"",@"SHT_CUDA_COMPAT_INFO"
	.align	4
        /*0000*/ 	.byte	0x02, 0x09, 0x00, 0x00, 0x02, 0x02, 0x01, 0x00, 0x02, 0x05, 0x05, 0x00, 0x03, 0x07, 0x01, 0x01
        /*0010*/ 	.byte	0x02, 0x03, 0x00, 0x00, 0x02, 0x06, 0x01, 0x00, 0x04, 0x0b, 0x08, 0x00, 0x09, 0x00, 0x00, 0x00
        /*0020*/ 	.byte	0x00, 0x00, 0x00, 0x00


//--------------------- .nv.info._Z22transposeCoarseGrainedPfPKfii --------------------------
	.section	.nv.info._Z22transposeCoarseGrainedPfPKfii,"",@"SHT_CUDA_INFO"
	.sectionflags	@""
	.align	4


	//----- nvinfo : EIATTR_CUDA_API_VERSION
	.align		4
        /*0000*/ 	.byte	0x04, 0x37
        /*0002*/ 	.short	(.L_49 - .L_48)
.L_48:
        /*0004*/ 	.word	0x00000082


	//----- nvinfo : EIATTR_KPARAM_INFO
	.align		4
.L_49:
        /*0008*/ 	.byte	0x04, 0x17
        /*000a*/ 	.short	(.L_51 - .L_50)
.L_50:
        /*000c*/ 	.word	0x00000000
        /*0010*/ 	.short	0x0003
        /*0012*/ 	.short	0x0014
        /*0014*/ 	.byte	0x00, 0xf0, 0x11, 0x00


	//----- nvinfo : EIATTR_KPARAM_INFO
	.align		4
.L_51:
        /*0018*/ 	.byte	0x04, 0x17
        /*001a*/ 	.short	(.L_53 - .L_52)
.L_52:
        /*001c*/ 	.word	0x00000000
        /*0020*/ 	.short	0x0002
        /*0022*/ 	.short	0x0010
        /*0024*/ 	.byte	0x00, 0xf0, 0x11, 0x00


	//----- nvinfo : EIATTR_KPARAM_INFO
	.align		4
.L_53:
        /*0028*/ 	.byte	0x04, 0x17
        /*002a*/ 	.short	(.L_55 - .L_54)
.L_54:
        /*002c*/ 	.word	0x00000000
        /*0030*/ 	.short	0x0001
        /*0032*/ 	.short	0x0008
        /*0034*/ 	.byte	0x00, 0xf5, 0x21, 0x00


	//----- nvinfo : EIATTR_KPARAM_INFO
	.align		4
.L_55:
        /*0038*/ 	.byte	0x04, 0x17
        /*003a*/ 	.short	(.L_57 - .L_56)
.L_56:
        /*003c*/ 	.word	0x00000000
        /*0040*/ 	.short	0x0000
        /*0042*/ 	.short	0x0000
        /*0044*/ 	.byte	0x00, 0xf5, 0x21, 0x00


	//----- nvinfo : EIATTR_SPARSE_MMA_MASK
	.align		4
.L_57:
        /*0048*/ 	.byte	0x03, 0x50
        /*004a*/ 	.short	0x0000


	//----- nvinfo : EIATTR_MAXREG_COUNT
	.align		4
        /*004c*/ 	.byte	0x03, 0x1b
        /*004e*/ 	.short	0x00ff


	//----- nvinfo : EIATTR_NUM_BARRIERS
	.align		4
        /*0050*/ 	.byte	0x02, 0x4c
        /*0052*/ 	.byte	0x01
	.zero		1


	//----- nvinfo : EIATTR_MERCURY_ISA_VERSION
	.align		4
        /*0054*/ 	.byte	0x03, 0x5f
        /*0056*/ 	.short	0x0101


	//----- nvinfo : EIATTR_COOP_GROUP_MASK_REGIDS
	.align		4
        /*0058*/ 	.byte	0x04, 0x29
        /*005a*/ 	.short	(.L_59 - .L_58)


	//   ....[0]....
.L_58:
        /*005c*/ 	.word	0xffffffff


	//----- nvinfo : EIATTR_COOP_GROUP_INSTR_OFFSETS
	.align		4
.L_59:
        /*0060*/ 	.byte	0x04, 0x28
        /*0062*/ 	.short	(.L_61 - .L_60)


	//   ....[0]....
.L_60:
        /*0064*/ 	.word	0x00000180


	//----- nvinfo : EIATTR_VRC_CTA_INIT_COUNT
	.align		4
.L_61:
        /*0068*/ 	.byte	0x02, 0x4a
	.zero		1
	.zero		1


	//----- nvinfo : EIATTR_EXIT_INSTR_OFFSETS
	.align		4
        /*006c*/ 	.byte	0x04, 0x1c
        /*006e*/ 	.short	(.L_63 - .L_62)


	//   ....[0]....
.L_62:
        /*0070*/ 	.word	0x000001b0


	//----- nvinfo : EIATTR_CBANK_PARAM_SIZE
	.align		4
.L_63:
        /*0074*/ 	.byte	0x03, 0x19
        /*0076*/ 	.short	0x0018


	//----- nvinfo : EIATTR_PARAM_CBANK
	.align		4
        /*0078*/ 	.byte	0x04, 0x0a
        /*007a*/ 	.short	(.L_65 - .L_64)
	.align		4
.L_64:
        /*007c*/ 	.word	index@(.nv.constant0._Z22transposeCoarseGrainedPfPKfii)
        /*0080*/ 	.short	0x0380
        /*0082*/ 	.short	0x0018


	//----- nvinfo : EIATTR_SW_WAR
	.align		4
.L_65:
        /*0084*/ 	.byte	0x04, 0x36
        /*0086*/ 	.short	(.L_67 - .L_66)
.L_66:
        /*0088*/ 	.word	0x00000008
.L_67:


//--------------------- .nv.info._Z20transposeFineGrainedPfPKfii --------------------------
	.section	.nv.info._Z20transposeFineGrainedPfPKfii,"",@"SHT_CUDA_INFO"
	.sectionflags	@""
	.align	4


	//----- nvinfo : EIATTR_CUDA_API_VERSION
	.align		4
        /*0000*/ 	.byte	0x04, 0x37
        /*0002*/ 	.short	(.L_69 - .L_68)
.L_68:
        /*0004*/ 	.word	0x00000082


	//----- nvinfo : EIATTR_KPARAM_INFO
	.align		4
.L_69:
        /*0008*/ 	.byte	0x04, 0x17
        /*000a*/ 	.short	(.L_71 - .L_70)
.L_70:
        /*000c*/ 	.word	0x00000000
        /*0010*/ 	.short	0x0003
        /*0012*/ 	.short	0x0014
        /*0014*/ 	.byte	0x00, 0xf0, 0x11, 0x00


	//----- nvinfo : EIATTR_KPARAM_INFO
	.align		4
.L_71:
        /*0018*/ 	.byte	0x04, 0x17
        /*001a*/ 	.short	(.L_73 - .L_72)
.L_72:
        /*001c*/ 	.word	0x00000000
        /*0020*/ 	.short	0x0002
        /*0022*/ 	.short	0x0010
        /*0024*/ 	.byte	0x00, 0xf0, 0x11, 0x00


	//----- nvinfo : EIATTR_KPARAM_INFO
	.align		4
.L_73:
        /*0028*/ 	.byte	0x04, 0x17
        /*002a*/ 	.short	(.L_75 - .L_74)
.L_74:
        /*002c*/ 	.word	0x00000000
        /*0030*/ 	.short	0x0001
        /*0032*/ 	.short	0x0008
        /*0034*/ 	.byte	0x00, 0xf5, 0x21, 0x00


	//----- nvinfo : EIATTR_KPARAM_INFO
	.align		4
.L_75:
        /*0038*/ 	.byte	0x04, 0x17
        /*003a*/ 	.short	(.L_77 - .L_76)
.L_76:
        /*003c*/ 	.word	0x00000000
        /*0040*/ 	.short	0x0000
        /*0042*/ 	.short	0x0000
        /*0044*/ 	.byte	0x00, 0xf5, 0x21, 0x00


	//----- nvinfo : EIATTR_SPARSE_MMA_MASK
	.align		4
.L_77:
        /*0048*/ 	.byte	0x03, 0x50
        /*004a*/ 	.short	0x0000


	//----- nvinfo : EIATTR_MAXREG_COUNT
	.align		4
        /*004c*/ 	.byte	0x03, 0x1b
        /*004e*/ 	.short	0x00ff


	//----- nvinfo : EIATTR_NUM_BARRIERS
	.align		4
        /*0050*/ 	.byte	0x02, 0x4c
        /*0052*/ 	.byte	0x01
	.zero		1


	//----- nvinfo : EIATTR_MERCURY_ISA_VERSION
	.align		4
        /*0054*/ 	.byte	0x03, 0x5f
        /*0056*/ 	.short	0x0101


	//----- nvinfo : EIATTR_COOP_GROUP_MASK_REGIDS
	.align		4
        /*0058*/ 	.byte	0x04, 0x29
        /*005a*/ 	.short	(.L_79 - .L_78)


	//   ....[0]....
.L_78:
        /*005c*/ 	.word	0xffffffff


	//----- nvinfo : EIATTR_COOP_GROUP_INSTR_OFFSETS
	.align		4
.L_79:
        /*0060*/ 	.byte	0x04, 0x28
        /*0062*/ 	.short	(.L_81 - .L_80)


	//   ....[0]....
.L_80:
        /*0064*/ 	.word	0x00000170


	//----- nvinfo : EIATTR_VRC_CTA_INIT_COUNT
	.align		4
.L_81:
        /*0068*/ 	.byte	0x02, 0x4a
	.zero		1
	.zero		1


	//----- nvinfo : EIATTR_EXIT_INSTR_OFFSETS
	.align		4
        /*006c*/ 	.byte	0x04, 0x1c
        /*006e*/ 	.short	(.L_83 - .L_82)


	//   ....[0]....
.L_82:
        /*0070*/ 	.word	0x000001a0


	//----- nvinfo : EIATTR_CBANK_PARAM_SIZE
	.align		4
.L_83:
        /*0074*/ 	.byte	0x03, 0x19
        /*0076*/ 	.short	0x0018


	//----- nvinfo : EIATTR_PARAM_CBANK
	.align		4
        /*0078*/ 	.byte	0x04, 0x0a
        /*007a*/ 	.short	(.L_85 - .L_84)
	.align		4
.L_84:
        /*007c*/ 	.word	index@(.nv.constant0._Z20transposeFineGrainedPfPKfii)
        /*0080*/ 	.short	0x0380
        /*0082*/ 	.short	0x0018


	//----- nvinfo : EIATTR_SW_WAR
	.align		4
.L_85:
        /*0084*/ 	.byte	0x04, 0x36
        /*0086*/ 	.short	(.L_87 - .L_86)
.L_86:
        /*0088*/ 	.word	0x00000008
.L_87:


//--------------------- .nv.info._Z17transposeDiagonalPfPKfii --------------------------
	.section	.nv.info._Z17transposeDiagonalPfPKfii,"",@"SHT_CUDA_INFO"
	.sectionflags	@""
	.align	4


	//----- nvinfo : EIATTR_CUDA_API_VERSION
	.align		4
        /*0000*/ 	.byte	0x04, 0x37
        /*0002*/ 	.short	(.L_89 - .L_88)
.L_88:
        /*0004*/ 	.word	0x00000082


	//----- nvinfo : EIATTR_KPARAM_INFO
	.align		4
.L_89:
        /*0008*/ 	.byte	0x04, 0x17
        /*000a*/ 	.short	(.L_91 - .L_90)
.L_90:
        /*000c*/ 	.word	0x00000000
        /*0010*/ 	.short	0x0003
        /*0012*/ 	.short	0x0014
        /*0014*/ 	.byte	0x00, 0xf0, 0x11, 0x00


	//----- nvinfo : EIATTR_KPARAM_INFO
	.align		4
.L_91:
        /*0018*/ 	.byte	0x04, 0x17
        /*001a*/ 	.short	(.L_93 - .L_92)
.L_92:
        /*001c*/ 	.word	0x00000000
        /*0020*/ 	.short	0x0002
        /*0022*/ 	.short	0x0010
        /*0024*/ 	.byte	0x00, 0xf0, 0x11, 0x00


	//----- nvinfo : EIATTR_KPARAM_INFO
	.align		4
.L_93:
        /*0028*/ 	.byte	0x04, 0x17
        /*002a*/ 	.short	(.L_95 - .L_94)
.L_94:
        /*002c*/ 	.word	0x00000000
        /*0030*/ 	.short	0x0001
        /*0032*/ 	.short	0x0008
        /*0034*/ 	.byte	0x00, 0xf5, 0x21, 0x00


	//----- nvinfo : EIATTR_KPARAM_INFO
	.align		4
.L_95:
        /*0038*/ 	.byte	0x04, 0x17
        /*003a*/ 	.short	(.L_97 - .L_96)
.L_96:
        /*003c*/ 	.word	0x00000000
        /*0040*/ 	.short	0x0000
        /*0042*/ 	.short	0x0000
        /*0044*/ 	.byte	0x00, 0xf5, 0x21, 0x00


	//----- nvinfo : EIATTR_SPARSE_MMA_MASK
	.align		4
.L_97:
        /*0048*/ 	.byte	0x03, 0x50
        /*004a*/ 	.short	0x0000


	//----- nvinfo : EIATTR_MAXREG_COUNT
	.align		4
        /*004c*/ 	.byte	0x03, 0x1b
        /*004e*/ 	.short	0x00ff


	//----- nvinfo : EIATTR_NUM_BARRIERS
	.align		4
        /*0050*/ 	.byte	0x02, 0x4c
        /*0052*/ 	.byte	0x01
	.zero		1


	//----- nvinfo : EIATTR_MERCURY_ISA_VERSION
	.align		4
        /*0054*/ 	.byte	0x03, 0x5f
        /*0056*/ 	.short	0x0101


	//----- nvinfo : EIATTR_COOP_GROUP_MASK_REGIDS
	.align		4
        /*0058*/ 	.byte	0x04, 0x29
        /*005a*/ 	.short	(.L_99 - .L_98)


	//   ....[0]....
.L_98:
        /*005c*/ 	.word	0xffffffff


	//----- nvinfo : EIATTR_COOP_GROUP_INSTR_OFFSETS
	.align		4
.L_99:
        /*0060*/ 	.byte	0x04, 0x28
        /*0062*/ 	.short	(.L_101 - .L_100)


	//   ....[0]....
.L_100:
        /*0064*/ 	.word	0x000005d0


	//----- nvinfo : EIATTR_VRC_CTA_INIT_COUNT
	.align		4
.L_101:
        /*0068*/ 	.byte	0x02, 0x4a
	.zero		1
	.zero		1


	//----- nvinfo : EIATTR_EXIT_INSTR_OFFSETS
	.align		4
        /*006c*/ 	.byte	0x04, 0x1c
        /*006e*/ 	.short	(.L_103 - .L_102)


	//   ....[0]....
.L_102:
        /*0070*/ 	.word	0x00000600


	//----- nvinfo : EIATTR_CBANK_PARAM_SIZE
	.align		4
.L_103:
        /*0074*/ 	.byte	0x03, 0x19
        /*0076*/ 	.short	0x0018


	//----- nvinfo : EIATTR_PARAM_CBANK
	.align		4
        /*0078*/ 	.byte	0x04, 0x0a
        /*007a*/ 	.short	(.L_105 - .L_104)
	.align		4
.L_104:
        /*007c*/ 	.word	index@(.nv.constant0._Z17transposeDiagonalPfPKfii)
        /*0080*/ 	.short	0x0380
        /*0082*/ 	.short	0x0018


	//----- nvinfo : EIATTR_SW_WAR
	.align		4
.L_105:
        /*0084*/ 	.byte	0x04, 0x36
        /*0086*/ 	.short	(.L_107 - .L_106)
.L_106:
        /*0088*/ 	.word	0x00000008
.L_107:


//--------------------- .nv.info._Z24transposeNoBankConflictsPfPKfii --------------------------
	.section	.nv.info._Z24transposeNoBankConflictsPfPKfii,"",@"SHT_CUDA_INFO"
	.sectionflags	@""
	.align	4


	//----- nvinfo : EIATTR_CUDA_API_VERSION
	.align		4
        /*0000*/ 	.byte	0x04, 0x37
        /*0002*/ 	.short	(.L_109 - .L_108)
.L_108:
        /*0004*/ 	.word	0x00000082


	//----- nvinfo : EIATTR_KPARAM_INFO
	.align		4
.L_109:
        /*0008*/ 	.byte	0x04, 0x17
        /*000a*/ 	.short	(.L_111 - .L_110)
.L_110:
        /*000c*/ 	.word	0x00000000
        /*0010*/ 	.short	0x0003
        /*0012*/ 	.short	0x0014
        /*0014*/ 	.byte	0x00, 0xf0, 0x11, 0x00


	//----- nvinfo : EIATTR_KPARAM_INFO
	.align		4
.L_111:
        /*0018*/ 	.byte	0x04, 0x17
        /*001a*/ 	.short	(.L_113 - .L_112)
.L_112:
        /*001c*/ 	.word	0x00000000
        /*0020*/ 	.short	0x0002
        /*0022*/ 	.short	0x0010
        /*0024*/ 	.byte	0x00, 0xf0, 0x11, 0x00


	//----- nvinfo : EIATTR_KPARAM_INFO
	.align		4
.L_113:
        /*0028*/ 	.byte	0x04, 0x17
        /*002a*/ 	.short	(.L_115 - .L_114)
.L_114:
        /*002c*/ 	.word	0x00000000
        /*0030*/ 	.short	0x0001
        /*0032*/ 	.short	0x0008
        /*0034*/ 	.byte	0x00, 0xf5, 0x21, 0x00


	//----- nvinfo : EIATTR_KPARAM_INFO
	.align		4
.L_115:
        /*0038*/ 	.byte	0x04, 0x17
        /*003a*/ 	.short	(.L_117 - .L_116)
.L_116:
        /*003c*/ 	.word	0x00000000
        /*0040*/ 	.short	0x0000
        /*0042*/ 	.short	0x0000
        /*0044*/ 	.byte	0x00, 0xf5, 0x21, 0x00


	//----- nvinfo : EIATTR_SPARSE_MMA_MASK
	.align		4
.L_117:
        /*0048*/ 	.byte	0x03, 0x50
        /*004a*/ 	.short	0x0000


	//----- nvinfo : EIATTR_MAXREG_COUNT
	.align		4
        /*004c*/ 	.byte	0x03, 0x1b
        /*004e*/ 	.short	0x00ff


	//----- nvinfo : EIATTR_NUM_BARRIERS
	.align		4
        /*0050*/ 	.byte	0x02, 0x4c
        /*0052*/ 	.byte	0x01
	.zero		1


	//----- nvinfo : EIATTR_MERCURY_ISA_VERSION
	.align		4
        /*0054*/ 	.byte	0x03, 0x5f
        /*0056*/ 	.short	0x0101


	//----- nvinfo : EIATTR_COOP_GROUP_MASK_REGIDS
	.align		4
        /*0058*/ 	.byte	0x04, 0x29
        /*005a*/ 	.short	(.L_119 - .L_118)


	//   ....[0]....
.L_118:
        /*005c*/ 	.word	0xffffffff


	//----- nvinfo : EIATTR_COOP_GROUP_INSTR_OFFSETS
	.align		4
.L_119:
        /*0060*/ 	.byte	0x04, 0x28
        /*0062*/ 	.short	(.L_121 - .L_120)


	//   ....[0]....
.L_120:
        /*0064*/ 	.word	0x000001a0


	//----- nvinfo : EIATTR_VRC_CTA_INIT_COUNT
	.align		4
.L_121:
        /*0068*/ 	.byte	0x02, 0x4a
	.zero		1
	.zero		1


	//----- nvinfo : EIATTR_EXIT_INSTR_OFFSETS
	.align		4
        /*006c*/ 	.byte	0x04, 0x1c
        /*006e*/ 	.short	(.L_123 - .L_122)


	//   ....[0]....
.L_122:
        /*0070*/ 	.word	0x000001d0


	//----- nvinfo : EIATTR_CBANK_PARAM_SIZE
	.align		4
.L_123:
        /*0074*/ 	.byte	0x03, 0x19
        /*0076*/ 	.short	0x0018


	//----- nvinfo : EIATTR_PARAM_CBANK
	.align		4
        /*0078*/ 	.byte	0x04, 0x0a
        /*007a*/ 	.short	(.L_125 - .L_124)
	.align		4
.L_124:
        /*007c*/ 	.word	index@(.nv.constant0._Z24transposeNoBankConflictsPfPKfii)
        /*0080*/ 	.short	0x0380
        /*0082*/ 	.short	0x0018


	//----- nvinfo : EIATTR_SW_WAR
	.align		4
.L_125:
        /*0084*/ 	.byte	0x04, 0x36
        /*0086*/ 	.short	(.L_127 - .L_126)
.L_126:
        /*0088*/ 	.word	0x00000008
.L_127:


//--------------------- .nv.info._Z18transposeCoalescedPfPKfii --------------------------
	.section	.nv.info._Z18transposeCoalescedPfPKfii,"",@"SHT_CUDA_INFO"
	.sectionflags	@""
	.align	4


	//----- nvinfo : EIATTR_CUDA_API_VERSION
	.align		4
        /*0000*/ 	.byte	0x04, 0x37
        /*0002*/ 	.short	(.L_129 - .L_128)
.L_128:
        /*0004*/ 	.word	0x00000082


	//----- nvinfo : EIATTR_KPARAM_INFO
	.align		4
.L_129:
        /*0008*/ 	.byte	0x04, 0x17
        /*000a*/ 	.short	(.L_131 - .L_130)
.L_130:
        /*000c*/ 	.word	0x00000000
        /*0010*/ 	.short	0x0003
        /*0012*/ 	.short	0x0014
        /*0014*/ 	.byte	0x00, 0xf0, 0x11, 0x00


	//----- nvinfo : EIATTR_KPARAM_INFO
	.align		4
.L_131:
        /*0018*/ 	.byte	0x04, 0x17
        /*001a*/ 	.short	(.L_133 - .L_132)
.L_132:
        /*001c*/ 	.word	0x00000000
        /*0020*/ 	.short	0x0002
        /*0022*/ 	.short	0x0010
        /*0024*/ 	.byte	0x00, 0xf0, 0x11, 0x00


	//----- nvinfo : EIATTR_KPARAM_INFO
	.align		4
.L_133:
        /*0028*/ 	.byte	0x04, 0x17
        /*002a*/ 	.short	(.L_135 - .L_134)
.L_134:
        /*002c*/ 	.word	0x00000000
        /*0030*/ 	.short	0x0001
        /*0032*/ 	.short	0x0008
        /*0034*/ 	.byte	0x00, 0xf5, 0x21, 0x00


	//----- nvinfo : EIATTR_KPARAM_INFO
	.align		4
.L_135:
        /*0038*/ 	.byte	0x04, 0x17
        /*003a*/ 	.short	(.L_137 - .L_136)
.L_136:
        /*003c*/ 	.word	0x00000000
        /*0040*/ 	.short	0x0000
        /*0042*/ 	.short	0x0000
        /*0044*/ 	.byte	0x00, 0xf5, 0x21, 0x00


	//----- nvinfo : EIATTR_SPARSE_MMA_MASK
	.align		4
.L_137:
        /*0048*/ 	.byte	0x03, 0x50
        /*004a*/ 	.short	0x0000


	//----- nvinfo : EIATTR_MAXREG_COUNT
	.align		4
        /*004c*/ 	.byte	0x03, 0x1b
        /*004e*/ 	.short	0x00ff


	//----- nvinfo : EIATTR_NUM_BARRIERS
	.align		4
        /*0050*/ 	.byte	0x02, 0x4c
        /*0052*/ 	.byte	0x01
	.zero		1


	//----- nvinfo : EIATTR_MERCURY_ISA_VERSION
	.align		4
        /*0054*/ 	.byte	0x03, 0x5f
        /*0056*/ 	.short	0x0101


	//----- nvinfo : EIATTR_COOP_GROUP_MASK_REGIDS
	.align		4
        /*0058*/ 	.byte	0x04, 0x29
        /*005a*/ 	.short	(.L_139 - .L_138)


	//   ....[0]....
.L_138:
        /*005c*/ 	.word	0xffffffff


	//----- nvinfo : EIATTR_COOP_GROUP_INSTR_OFFSETS
	.align		4
.L_139:
        /*0060*/ 	.byte	0x04, 0x28
        /*0062*/ 	.short	(.L_141 - .L_140)


	//   ....[0]....
.L_140:
        /*0064*/ 	.word	0x000001a0


	//----- nvinfo : EIATTR_VRC_CTA_INIT_COUNT
	.align		4
.L_141:
        /*0068*/ 	.byte	0x02, 0x4a
	.zero		1
	.zero		1


	//----- nvinfo : EIATTR_EXIT_INSTR_OFFSETS
	.align		4
        /*006c*/ 	.byte	0x04, 0x1c
        /*006e*/ 	.short	(.L_143 - .L_142)


	//   ....[0]....
.L_142:
        /*0070*/ 	.word	0x000001d0


	//----- nvinfo : EIATTR_CBANK_PARAM_SIZE
	.align		4
.L_143:
        /*0074*/ 	.byte	0x03, 0x19
        /*0076*/ 	.short	0x0018


	//----- nvinfo : EIATTR_PARAM_CBANK
	.align		4
        /*0078*/ 	.byte	0x04, 0x0a
        /*007a*/ 	.short	(.L_145 - .L_144)
	.align		4
.L_144:
        /*007c*/ 	.word	index@(.nv.constant0._Z18transposeCoalescedPfPKfii)
        /*0080*/ 	.short	0x0380
        /*0082*/ 	.short	0x0018


	//----- nvinfo : EIATTR_SW_WAR
	.align		4
.L_145:
        /*0084*/ 	.byte	0x04, 0x36
        /*0086*/ 	.short	(.L_147 - .L_146)
.L_146:
        /*0088*/ 	.word	0x00000008
.L_147:


//--------------------- .nv.info._Z14transposeNaivePfPKfii --------------------------
	.section	.nv.info._Z14transposeNaivePfPKfii,"",@"SHT_CUDA_INFO"
	.sectionflags	@""
	.align	4


	//----- nvinfo : EIATTR_CUDA_API_VERSION
	.align		4
        /*0000*/ 	.byte	0x04, 0x37
        /*0002*/ 	.short	(.L_149 - .L_148)
.L_148:
        /*0004*/ 	.word	0x00000082


	//----- nvinfo : EIATTR_KPARAM_INFO
	.align		4
.L_149:
        /*0008*/ 	.byte	0x04, 0x17
        /*000a*/ 	.short	(.L_151 - .L_150)
.L_150:
        /*000c*/ 	.word	0x00000000
        /*0010*/ 	.short	0x0003
        /*0012*/ 	.short	0x0014
        /*0014*/ 	.byte	0x00, 0xf0, 0x11, 0x00


	//----- nvinfo : EIATTR_KPARAM_INFO
	.align		4
.L_151:
        /*0018*/ 	.byte	0x04, 0x17
        /*001a*/ 	.short	(.L_153 - .L_152)
.L_152:
        /*001c*/ 	.word	0x00000000
        /*0020*/ 	.short	0x0002
        /*0022*/ 	.short	0x0010
        /*0024*/ 	.byte	0x00, 0xf0, 0x11, 0x00


	//----- nvinfo : EIATTR_KPARAM_INFO
	.align		4
.L_153:
        /*0028*/ 	.byte	0x04, 0x17
        /*002a*/ 	.short	(.L_155 - .L_154)
.L_154:
        /*002c*/ 	.word	0x00000000
        /*0030*/ 	.short	0x0001
        /*0032*/ 	.short	0x0008
        /*0034*/ 	.byte	0x00, 0xf5, 0x21, 0x00


	//----- nvinfo : EIATTR_KPARAM_INFO
	.align		4
.L_155:
        /*0038*/ 	.byte	0x04, 0x17
        /*003a*/ 	.short	(.L_157 - .L_156)
.L_156:
        /*003c*/ 	.word	0x00000000
        /*0040*/ 	.short	0x0000
        /*0042*/ 	.short	0x0000
        /*0044*/ 	.byte	0x00, 0xf5, 0x21, 0x00


	//----- nvinfo : EIATTR_SPARSE_MMA_MASK
	.align		4
.L_157:
        /*0048*/ 	.byte	0x03, 0x50
        /*004a*/ 	.short	0x0000


	//----- nvinfo : EIATTR_MAXREG_COUNT
	.align		4
        /*004c*/ 	.byte	0x03, 0x1b
        /*004e*/ 	.short	0x00ff


	//----- nvinfo : EIATTR_MERCURY_ISA_VERSION
	.align		4
        /*0050*/ 	.byte	0x03, 0x5f
        /*0052*/ 	.short	0x0101


	//----- nvinfo : EIATTR_VRC_CTA_INIT_COUNT
	.align		4
        /*0054*/ 	.byte	0x02, 0x4a
	.zero		1
	.zero		1


	//----- nvinfo : EIATTR_EXIT_INSTR_OFFSETS
	.align		4
        /*0058*/ 	.byte	0x04, 0x1c
        /*005a*/ 	.short	(.L_159 - .L_158)


	//   ....[0]....
.L_158:
        /*005c*/ 	.word	0x00000110


	//----- nvinfo : EIATTR_CBANK_PARAM_SIZE
	.align		4
.L_159:
        /*0060*/ 	.byte	0x03, 0x19
        /*0062*/ 	.short	0x0018


	//----- nvinfo : EIATTR_PARAM_CBANK
	.align		4
        /*0064*/ 	.byte	0x04, 0x0a
        /*0066*/ 	.short	(.L_161 - .L_160)
	.align		4
.L_160:
        /*0068*/ 	.word	index@(.nv.constant0._Z14transposeNaivePfPKfii)
        /*006c*/ 	.short	0x0380
        /*006e*/ 	.short	0x0018


	//----- nvinfo : EIATTR_SW_WAR
	.align		4
.L_161:
        /*0070*/ 	.byte	0x04, 0x36
        /*0072*/ 	.short	(.L_163 - .L_162)
.L_162:
        /*0074*/ 	.word	0x00000008
.L_163:


//--------------------- .nv.info._Z13copySharedMemPfPKfii --------------------------
	.section	.nv.info._Z13copySharedMemPfPKfii,"",@"SHT_CUDA_INFO"
	.sectionflags	@""
	.align	4


	//----- nvinfo : EIATTR_CUDA_API_VERSION
	.align		4
        /*0000*/ 	.byte	0x04, 0x37
        /*0002*/ 	.short	(.L_165 - .L_164)
.L_164:
        /*0004*/ 	.word	0x00000082


	//----- nvinfo : EIATTR_KPARAM_INFO
	.align		4
.L_165:
        /*0008*/ 	.byte	0x04, 0x17
        /*000a*/ 	.short	(.L_167 - .L_166)
.L_166:
        /*000c*/ 	.word	0x00000000
        /*0010*/ 	.short	0x0003
        /*0012*/ 	.short	0x0014
        /*0014*/ 	.byte	0x00, 0xf0, 0x11, 0x00


	//----- nvinfo : EIATTR_KPARAM_INFO
	.align		4
.L_167:
        /*0018*/ 	.byte	0x04, 0x17
        /*001a*/ 	.short	(.L_169 - .L_168)
.L_168:
        /*001c*/ 	.word	0x00000000
        /*0020*/ 	.short	0x0002
        /*0022*/ 	.short	0x0010
        /*0024*/ 	.byte	0x00, 0xf0, 0x11, 0x00


	//----- nvinfo : EIATTR_KPARAM_INFO
	.align		4
.L_169:
        /*0028*/ 	.byte	0x04, 0x17
        /*002a*/ 	.short	(.L_171 - .L_170)
.L_170:
        /*002c*/ 	.word	0x00000000
        /*0030*/ 	.short	0x0001
        /*0032*/ 	.short	0x0008
        /*0034*/ 	.byte	0x00, 0xf5, 0x21, 0x00


	//----- nvinfo : EIATTR_KPARAM_INFO
	.align		4
.L_171:
        /*0038*/ 	.byte	0x04, 0x17
        /*003a*/ 	.short	(.L_173 - .L_172)
.L_172:
        /*003c*/ 	.word	0x00000000
        /*0040*/ 	.short	0x0000
        /*0042*/ 	.short	0x0000
        /*0044*/ 	.byte	0x00, 0xf5, 0x21, 0x00


	//----- nvinfo : EIATTR_SPARSE_MMA_MASK
	.align		4
.L_173:
        /*0048*/ 	.byte	0x03, 0x50
        /*004a*/ 	.short	0x0000


	//----- nvinfo : EIATTR_MAXREG_COUNT
	.align		4
        /*004c*/ 	.byte	0x03, 0x1b
        /*004e*/ 	.short	0x00ff


	//----- nvinfo : EIATTR_NUM_BARRIERS
	.align		4
        /*0050*/ 	.byte	0x02, 0x4c
        /*0052*/ 	.byte	0x01
	.zero		1


	//----- nvinfo : EIATTR_MERCURY_ISA_VERSION
	.align		4
        /*0054*/ 	.byte	0x03, 0x5f
        /*0056*/ 	.short	0x0101


	//----- nvinfo : EIATTR_COOP_GROUP_MASK_REGIDS
	.align		4
        /*0058*/ 	.byte	0x04, 0x29
        /*005a*/ 	.short	(.L_175 - .L_174)


	//   ....[0]....
.L_174:
        /*005c*/ 	.word	0xffffffff


	//----- nvinfo : EIATTR_COOP_GROUP_INSTR_OFFSETS
	.align		4
.L_175:
        /*0060*/ 	.byte	0x04, 0x28
        /*0062*/ 	.short	(.L_177 - .L_176)


	//   ....[0]....
.L_176:
        /*0064*/ 	.word	0x00000170


	//----- nvinfo : EIATTR_VRC_CTA_INIT_COUNT
	.align		4
.L_177:
        /*0068*/ 	.byte	0x02, 0x4a
	.zero		1
	.zero		1


	//----- nvinfo : EIATTR_EXIT_INSTR_OFFSETS
	.align		4
        /*006c*/ 	.byte	0x04, 0x1c
        /*006e*/ 	.short	(.L_179 - .L_178)


	//   ....[0]....
.L_178:
        /*0070*/ 	.word	0x00000180


	//   ....[1]....
        /*0074*/ 	.word	0x000001d0


	//----- nvinfo : EIATTR_CBANK_PARAM_SIZE
	.align		4
.L_179:
        /*0078*/ 	.byte	0x03, 0x19
        /*007a*/ 	.short	0x0018


	//----- nvinfo : EIATTR_PARAM_CBANK
	.align		4
        /*007c*/ 	.byte	0x04, 0x0a
        /*007e*/ 	.short	(.L_181 - .L_180)
	.align		4
.L_180:
        /*0080*/ 	.word	index@(.nv.constant0._Z13copySharedMemPfPKfii)
        /*0084*/ 	.short	0x0380
        /*0086*/ 	.short	0x0018


	//----- nvinfo : EIATTR_SW_WAR
	.align		4
.L_181:
        /*0088*/ 	.byte	0x04, 0x36
        /*008a*/ 	.short	(.L_183 - .L_182)
.L_182:
        /*008c*/ 	.word	0x00000008
.L_183:


//--------------------- .nv.info._Z4copyPfPKfii   --------------------------
	.section	.nv.info._Z4copyPfPKfii,"",@"SHT_CUDA_INFO"
	.sectionflags	@""
	.align	4


	//----- nvinfo : EIATTR_CUDA_API_VERSION
	.align		4
        /*0000*/ 	.byte	0x04, 0x37
        /*0002*/ 	.short	(.L_185 - .L_184)
.L_184:
        /*0004*/ 	.word	0x00000082


	//----- nvinfo : EIATTR_KPARAM_INFO
	.align		4
.L_185:
        /*0008*/ 	.byte	0x04, 0x17
        /*000a*/ 	.short	(.L_187 - .L_186)
.L_186:
        /*000c*/ 	.word	0x00000000
        /*0010*/ 	.short	0x0003
        /*0012*/ 	.short	0x0014
        /*0014*/ 	.byte	0x00, 0xf0, 0x11, 0x00


	//----- nvinfo : EIATTR_KPARAM_INFO
	.align		4
.L_187:
        /*0018*/ 	.byte	0x04, 0x17
        /*001a*/ 	.short	(.L_189 - .L_188)
.L_188:
        /*001c*/ 	.word	0x00000000
        /*0020*/ 	.short	0x0002
        /*0022*/ 	.short	0x0010
        /*0024*/ 	.byte	0x00, 0xf0, 0x11, 0x00


	//----- nvinfo : EIATTR_KPARAM_INFO
	.align		4
.L_189:
        /*0028*/ 	.byte	0x04, 0x17
        /*002a*/ 	.short	(.L_191 - .L_190)
.L_190:
        /*002c*/ 	.word	0x00000000
        /*0030*/ 	.short	0x0001
        /*0032*/ 	.short	0x0008
        /*0034*/ 	.byte	0x00, 0xf5, 0x21, 0x00


	//----- nvinfo : EIATTR_KPARAM_INFO
	.align		4
.L_191:
        /*0038*/ 	.byte	0x04, 0x17
        /*003a*/ 	.short	(.L_193 - .L_192)
.L_192:
        /*003c*/ 	.word	0x00000000
        /*0040*/ 	.short	0x0000
        /*0042*/ 	.short	0x0000
        /*0044*/ 	.byte	0x00, 0xf5, 0x21, 0x00


	//----- nvinfo : EIATTR_SPARSE_MMA_MASK
	.align		4
.L_193:
        /*0048*/ 	.byte	0x03, 0x50
        /*004a*/ 	.short	0x0000


	//----- nvinfo : EIATTR_MAXREG_COUNT
	.align		4
        /*004c*/ 	.byte	0x03, 0x1b
        /*004e*/ 	.short	0x00ff


	//----- nvinfo : EIATTR_MERCURY_ISA_VERSION
	.align		4
        /*0050*/ 	.byte	0x03, 0x5f
        /*0052*/ 	.short	0x0101


	//----- nvinfo : EIATTR_VRC_CTA_INIT_COUNT
	.align		4
        /*0054*/ 	.byte	0x02, 0x4a
	.zero		1
	.zero		1


	//----- nvinfo : EIATTR_EXIT_INSTR_OFFSETS
	.align		4
        /*0058*/ 	.byte	0x04, 0x1c
        /*005a*/ 	.short	(.L_195 - .L_194)


	//   ....[0]....
.L_194:
        /*005c*/ 	.word	0x00000100


	//----- nvinfo : EIATTR_CBANK_PARAM_SIZE
	.align		4
.L_195:
        /*0060*/ 	.byte	0x03, 0x19
        /*0062*/ 	.short	0x0018


	//----- nvinfo : EIATTR_PARAM_CBANK
	.align		4
        /*0064*/ 	.byte	0x04, 0x0a
        /*0066*/ 	.short	(.L_197 - .L_196)
	.align		4
.L_196:
        /*0068*/ 	.word	index@(.nv.constant0._Z4copyPfPKfii)
        /*006c*/ 	.short	0x0380
        /*006e*/ 	.short	0x0018


	//----- nvinfo : EIATTR_SW_WAR
	.align		4
.L_197:
        /*0070*/ 	.byte	0x04, 0x36
        /*0072*/ 	.short	(.L_199 - .L_198)
.L_198:
        /*0074*/ 	.word	0x00000008
.L_199:


//--------------------- .nv.callgraph             --------------------------
	.section	.nv.callgraph,"",@"SHT_CUDA_CALLGRAPH"
	.align	4
	.sectionentsize	8
	.align		4
        /*0000*/ 	.word	0x00000000
	.align		4
        /*0004*/ 	.word	0xffffffff
	.align		4
        /*0008*/ 	.word	0x00000000
	.align		4
        /*000c*/ 	.word	0xfffffffe
	.align		4
        /*0010*/ 	.word	0x00000000
	.align		4
        /*0014*/ 	.word	0xfffffffd
	.align		4
        /*0018*/ 	.word	0x00000000
	.align		4
        /*001c*/ 	.word	0xfffffffc


//--------------------- .text._Z22transposeCoarseGrainedPfPKfii --------------------------
	.section	.text._Z22transposeCoarseGrainedPfPKfii,"ax",@progbits
	.align	128
        .global         _Z22transposeCoarseGrainedPfPKfii
        .type           _Z22transposeCoarseGrainedPfPKfii,@function
        .size           _Z22transposeCoarseGrainedPfPKfii,(.L_x_10 - _Z22transposeCoarseGrainedPfPKfii)
        .other          _Z22transposeCoarseGrainedPfPKfii,@"STO_CUDA_ENTRY STV_DEFAULT"
_Z22transposeCoarseGrainedPfPKfii:
.text._Z22transposeCoarseGrainedPfPKfii:
[----:B------:R-:W-:Y:S01]  /*0000*/  LDC R1, c[0x0][0x37c] ;  /* 0x0000df00ff017b82 */ /* 0x000fe20000000800 */
[----:B------:R-:W0:Y:S07]  /*0010*/  S2R R8, SR_CTAID.X ;  /* 0x0000000000087919 */ /* 0x000e2e0000002500 */
[----:B------:R-:W1:Y:S01]  /*0020*/  LDC.64 R2, c[0x0][0x388] ;  /* 0x0000e200ff027b82 */ /* 0x000e620000000a00 */
[----:B------:R-:W2:Y:S01]  /*0030*/  LDCU.64 UR6, c[0x0][0x390] ;  /* 0x00007200ff0677ac */ /* 0x000ea20008000a00 */
[----:B------:R-:W0:Y:S01]  /*0040*/  S2R R11, SR_TID.X ;  /* 0x00000000000b7919 */ /* 0x000e220000002100 */
[----:B------:R-:W3:Y:S01]  /*0050*/  LDCU.64 UR4, c[0x0][0x358] ;  /* 0x00006b00ff0477ac */ /* 0x000ee20008000a00 */
[----:B------:R-:W4:Y:S01]  /*0060*/  S2R R10, SR_CTAID.Y ;  /* 0x00000000000a7919 */ /* 0x000f220000002600 */
[----:B------:R-:W4:Y:S01]  /*0070*/  S2R R13, SR_TID.Y ;  /* 0x00000000000d7919 */ /* 0x000f220000002200 */
[----:B0-----:R-:W-:-:S02]  /*0080*/  LEA R0, R8, R11, 0x4 ;  /* 0x0000000b08007211 */ /* 0x001fc400078e20ff */
[----:B----4-:R-:W-:-:S05]  /*0090*/  LEA R5, R10, R13, 0x4 ;  /* 0x0000000d0a057211 */ /* 0x010fca00078e20ff */
[----:B--2---:R-:W-:-:S04]  /*00a0*/  IMAD R5, R5, UR6, R0 ;  /* 0x0000000605057c24 */ /* 0x004fc8000f8e0200 */
[----:B-1----:R-:W-:-:S05]  /*00b0*/  IMAD.WIDE R2, R5, 0x4, R2 ;  /* 0x0000000405027825 */ /* 0x002fca00078e0202 */
[----:B---3--:R0:W2:Y:S01]  /*00c0*/  LDG.E.CONSTANT R6, desc[UR4][R2.64] ;  /* 0x0000000402067981 */ /* 0x0080a2000c1e9900 */
[----:B------:R-:W-:Y:S01]  /*00d0*/  MOV R0, 0x400 ;  /* 0x0000040000007802 */ /* 0x000fe20000000f00 */
[----:B------:R-:W1:Y:S01]  /*00e0*/  S2R R5, SR_CgaCtaId ;  /* 0x0000000000057919 */ /* 0x000e620000008800 */
[----:B0-----:R-:W-:Y:S02]  /*00f0*/  LEA R3, R8, R13, 0x4 ;  /* 0x0000000d08037211 */ /* 0x001fe400078e20ff */
[----:B-1----:R-:W-:Y:S02]  /*0100*/  LEA R0, R5, R0, 0x18 ;  /* 0x0000000005007211 */ /* 0x002fe400078ec0ff */
[----:B------:R-:W0:Y:S03]  /*0110*/  LDC.64 R4, c[0x0][0x380] ;  /* 0x0000e000ff047b82 */ /* 0x000e260000000a00 */
[----:B------:R-:W-:-:S05]  /*0120*/  IMAD R0, R13, 0x44, R0 ;  /* 0x000000440d007824 */ /* 0x000fca00078e0200 */
[----:B------:R-:W-:Y:S02]  /*0130*/  LEA R7, R11, R0, 0x2 ;  /* 0x000000000b077211 */ /* 0x000fe400078e10ff */
[----:B------:R-:W-:-:S05]  /*0140*/  LEA R0, R10, R11, 0x4 ;  /* 0x0000000b0a007211 */ /* 0x000fca00078e20ff */
[----:B------:R-:W-:-:S04]  /*0150*/  IMAD R3, R3, UR7, R0 ;  /* 0x0000000703037c24 */ /* 0x000fc8000f8e0200 */
[----:B0-----:R-:W-:Y:S01]  /*0160*/  IMAD.WIDE R2, R3, 0x4, R4 ;  /* 0x0000000403027825 */ /* 0x001fe200078e0204 */
[----:B--2---:R-:W-:Y:S01]  /*0170*/  STS [R7], R6 ;  /* 0x0000000607007388 */ /* 0x004fe20000000800 */
[----:B------:R-:W-:Y:S06]  /*0180*/  BAR.SYNC.DEFER_BLOCKING 0x0 ;  /* 0x0000000000007b1d */ /* 0x000fec0000010000 */
[----:B------:R-:W0:Y:S04]  /*0190*/  LDS R9, [R7] ;  /* 0x0000000007097984 */ /* 0x000e280000000800 */
[----:B0-----:R-:W-:Y:S01]  /*01a0*/  STG.E desc[UR4][R2.64], R9 ;  /* 0x0000000902007986 */ /* 0x001fe2000c101904 */
[----:B------:R-:W-:Y:S05]  /*01b0*/  EXIT ;  /* 0x000000000000794d */ /* 0x000fea0003800000 */
.L_x_0:
[----:B------:R-:W-:-:S00]  /*01c0*/  BRA `(.L_x_0) ;  /* 0xfffffffc00fc7947 */ /* 0x000fc0000383ffff */
[----:B------:R-:W-:-:S00]  /*01d0*/  NOP ;  /* 0x0000000000007918 */ /* 0x000fc00000000000 */
        /* <DEDUP_REMOVED lines=10> */
.L_x_10:


//--------------------- .text._Z20transposeFineGrainedPfPKfii --------------------------
	.section	.text._Z20transposeFineGrainedPfPKfii,"ax",@progbits
	.align	128
        .global         _Z20transposeFineGrainedPfPKfii
        .type           _Z20transposeFineGrainedPfPKfii,@function
        .size           _Z20transposeFineGrainedPfPKfii,(.L_x_11 - _Z20transposeFineGrainedPfPKfii)
        .other          _Z20transposeFineGrainedPfPKfii,@"STO_CUDA_ENTRY STV_DEFAULT"
_Z20transposeFineGrainedPfPKfii:
.text._Z20transposeFineGrainedPfPKfii:
[----:B------:R-:W-:Y:S01]  /*0000*/  LDC R1, c[0x0][0x37c] ;  /* 0x0000df00ff017b82 */ /* 0x000fe20000000800 */
[----:B------:R-:W0:Y:S07]  /*0010*/  S2R R0, SR_CTAID.X ;  /* 0x0000000000007919 */ /* 0x000e2e0000002500 */
[----:B------:R-:W1:Y:S01]  /*0020*/  LDC.64 R2, c[0x0][0x388] ;  /* 0x0000e200ff027b82 */ /* 0x000e620000000a00 */
[----:B------:R-:W2:Y:S01]  /*0030*/  LDCU UR6, c[0x0][0x390] ;  /* 0x00007200ff0677ac */ /* 0x000ea20008000800 */
        /* <DEDUP_REMOVED lines=11> */
[----:B0-----:R-:W0:Y:S02]  /*00f0*/  LDC.64 R2, c[0x0][0x380] ;  /* 0x0000e000ff027b82 */ /* 0x001e240000000a00 */
[----:B0-----:R-:W-:Y:S01]  /*0100*/  IMAD.WIDE R2, R5, 0x4, R2 ;  /* 0x0000000405027825 */ /* 0x001fe200078e0202 */
[----:B-1----:R-:W-:-:S05]  /*0110*/  LEA R4, R7, R4, 0x18 ;  /* 0x0000000407047211 */ /* 0x002fca00078ec0ff */
[--C-:B------:R-:W-:Y:S02]  /*0120*/  IMAD R6, R11, 0x44, R4.reuse ;  /* 0x000000440b067824 */ /* 0x100fe400078e0204 */
[----:B------:R-:W-:-:S03]  /*0130*/  IMAD R4, R9, 0x44, R4 ;  /* 0x0000004409047824 */ /* 0x000fc600078e0204 */
[----:B------:R-:W-:Y:S02]  /*0140*/  LEA R7, R9, R6, 0x2 ;  /* 0x0000000609077211 */ /* 0x000fe400078e10ff */
[----:B------:R-:W-:-:S03]  /*0150*/  LEA R4, R11, R4, 0x2 ;  /* 0x000000040b047211 */ /* 0x000fc600078e10ff */
[----:B--2---:R-:W-:Y:S01]  /*0160*/  STS [R7], R0 ;  /* 0x0000000007007388 */ /* 0x004fe20000000800 */
[----:B------:R-:W-:Y:S06]  /*0170*/  BAR.SYNC.DEFER_BLOCKING 0x0 ;  /* 0x0000000000007b1d */ /* 0x000fec0000010000 */
[----:B------:R-:W0:Y:S04]  /*0180*/  LDS R9, [R4] ;  /* 0x0000000004097984 */ /* 0x000e280000000800 */
[----:B0-----:R-:W-:Y:S01]  /*0190*/  STG.E desc[UR4][R2.64], R9 ;  /* 0x0000000902007986 */ /* 0x001fe2000c101904 */
[----:B------:R-:W-:Y:S05]  /*01a0*/  EXIT ;  /* 0x000000000000794d */ /* 0x000fea0003800000 */
.L_x_1:
        /* <DEDUP_REMOVED lines=13> */
.L_x_11:


//--------------------- .text._Z17transposeDiagonalPfPKfii --------------------------
	.section	.text._Z17transposeDiagonalPfPKfii,"ax",@progbits
	.align	128
        .global         _Z17transposeDiagonalPfPKfii
        .type           _Z17transposeDiagonalPfPKfii,@function
        .size           _Z17transposeDiagonalPfPKfii,(.L_x_12 - _Z17transposeDiagonalPfPKfii)
        .other          _Z17transposeDiagonalPfPKfii,@"STO_CUDA_ENTRY STV_DEFAULT"
_Z17transposeDiagonalPfPKfii:
.text._Z17transposeDiagonalPfPKfii:
[----:B------:R-:W-:Y:S01]  /*0000*/  LDC R1, c[0x0][0x37c] ;  /* 0x0000df00ff017b82 */ /* 0x000fe20000000800 */
[----:B------:R-:W0:Y:S01]  /*0010*/  LDCU.64 UR8, c[0x0][0x390] ;  /* 0x00007200ff0877ac */ /* 0x000e220008000a00 */
[----:B------:R-:W1:Y:S01]  /*0020*/  LDCU.64 UR6, c[0x0][0x358] ;  /* 0x00006b00ff0677ac */ /* 0x000e620008000a00 */
[----:B0-----:R-:W-:-:S09]  /*0030*/  UISETP.NE.AND UP0, UPT, UR8, UR9, UPT ;  /* 0x000000090800728c */ /* 0x001fd2000bf05270 */
[----:B-1----:R-:W-:Y:S05]  /*0040*/  BRA.U UP0, `(.L_x_2) ;  /* 0x0000000100607547 */ /* 0x002fea000b800000 */
[----:B------:R-:W0:Y:S08]  /*0050*/  LDC R5, c[0x0][0x370] ;  /* 0x0000dc00ff057b82 */ /* 0x000e300000000800 */
[----:B------:R-:W-:Y:S08]  /*0060*/  S2UR UR5, SR_CTAID.X ;  /* 0x00000000000579c3 */ /* 0x000ff00000002500 */
[----:B------:R-:W1:Y:S01]  /*0070*/  S2UR UR4, SR_CTAID.Y ;  /* 0x00000000000479c3 */ /* 0x000e620000002600 */
[----:B0-----:R-:W0:Y:S01]  /*0080*/  I2F.U32.RP R0, R5 ;  /* 0x0000000500007306 */ /* 0x001e220000209000 */
[----:B------:R-:W-:-:S07]  /*0090*/  ISETP.NE.U32.AND P1, PT, R5, RZ, PT ;  /* 0x000000ff0500720c */ /* 0x000fce0003f25070 */
[----:B0-----:R-:W0:Y:S01]  /*00a0*/  MUFU.RCP R0, R0 ;  /* 0x0000000000007308 */ /* 0x001e220000001000 */
[----:B-1----:R-:W-:Y:S01]  /*00b0*/  UIADD3 UR4, UPT, UPT, UR5, UR4, URZ ;  /* 0x0000000405047290 */ /* 0x002fe2000fffe0ff */
[----:B0-----:R-:W-:-:S06]  /*00c0*/  IADD3 R2, PT, PT, R0, 0xffffffe, RZ ;  /* 0x0ffffffe00027810 */ /* 0x001fcc0007ffe0ff */
[----:B------:R0:W1:Y:S02]  /*00d0*/  F2I.FTZ.U32.TRUNC.NTZ R3, R2 ;  /* 0x0000000200037305 */ /* 0x000064000021f000 */
[----:B0-----:R-:W-:Y:S02]  /*00e0*/  HFMA2 R2, -RZ, RZ, 0, 0 ;  /* 0x00000000ff027431 */ /* 0x001fe400000001ff */
[----:B-1----:R-:W-:-:S04]  /*00f0*/  IMAD.MOV R4, RZ, RZ, -R3 ;  /* 0x000000ffff047224 */ /* 0x002fc800078e0a03 */
[----:B------:R-:W-:-:S04]  /*0100*/  IMAD R7, R4, R5, RZ ;  /* 0x0000000504077224 */ /* 0x000fc800078e02ff */
[----:B------:R-:W-:-:S06]  /*0110*/  IMAD.HI.U32 R3, R3, R7, R2 ;  /* 0x0000000703037227 */ /* 0x000fcc00078e0002 */
[----:B------:R-:W-:-:S04]  /*0120*/  IMAD.HI.U32 R3, R3, UR4, RZ ;  /* 0x0000000403037c27 */ /* 0x000fc8000f8e00ff */
[----:B------:R-:W-:-:S04]  /*0130*/  IMAD.MOV R0, RZ, RZ, -R3 ;  /* 0x000000ffff007224 */ /* 0x000fc800078e0a03 */
[----:B------:R-:W-:Y:S01]  /*0140*/  IMAD R2, R5, R0, UR4 ;  /* 0x0000000405027e24 */ /* 0x000fe2000f8e0200 */
[----:B------:R-:W-:-:S04]  /*0150*/  MOV R0, UR5 ;  /* 0x0000000500007c02 */ /* 0x000fc80008000f00 */
[----:B------:R-:W-:-:S13]  /*0160*/  ISETP.GE.U32.AND P0, PT, R2, R5, PT ;  /* 0x000000050200720c */ /* 0x000fda0003f06070 */
[----:B------:R-:W-:-:S04]  /*0170*/  @P0 IADD3 R2, PT, PT, R2, -R5, RZ ;  /* 0x8000000502020210 */ /* 0x000fc80007ffe0ff */
[----:B------:R-:W-:-:S13]  /*0180*/  ISETP.GE.U32.AND P0, PT, R2, R5, PT ;  /* 0x000000050200720c */ /* 0x000fda0003f06070 */
[----:B------:R-:W-:Y:S01]  /*0190*/  @P0 IMAD.IADD R2, R2, 0x1, -R5 ;  /* 0x0000000102020824 */ /* 0x000fe200078e0a05 */
[----:B------:R-:W-:-:S05]  /*01a0*/  @!P1 LOP3.LUT R2, RZ, R5, RZ, 0x33, !PT ;  /* 0x00000005ff029212 */ /* 0x000fca00078e33ff */
[----:B------:R-:W-:Y:S01]  /*01b0*/  IMAD.MOV.U32 R4, RZ, RZ, R2 ;  /* 0x000000ffff047224 */ /* 0x000fe200078e0002 */
[----:B------:R-:W-:Y:S06]  /*01c0*/  BRA `(.L_x_3) ;  /* 0x0000000000ac7947 */ /* 0x000fec0003800000 */
.L_x_2:
[----:B------:R-:W0:Y:S01]  /*01d0*/  LDC R2, c[0x0][0x370] ;  /* 0x0000dc00ff027b82 */ /* 0x000e220000000800 */
[----:B------:R-:W1:Y:S01]  /*01e0*/  S2R R9, SR_CTAID.X ;  /* 0x0000000000097919 */ /* 0x000e620000002500 */
[----:B------:R-:W1:Y:S06]  /*01f0*/  S2R R0, SR_CTAID.Y ;  /* 0x0000000000007919 */ /* 0x000e6c0000002600 */
[----:B------:R-:W2:Y:S01]  /*0200*/  LDC R8, c[0x0][0x374] ;  /* 0x0000dd00ff087b82 */ /* 0x000ea20000000800 */
[----:B0-----:R-:W0:Y:S08]  /*0210*/  I2F.U32.RP R6, R2 ;  /* 0x0000000200067306 */ /* 0x001e300000209000 */
[----:B--2---:R-:W2:Y:S01]  /*0220*/  I2F.U32.RP R3, R8 ;  /* 0x0000000800037306 */ /* 0x004ea20000209000 */
[----:B------:R-:W-:Y:S01]  /*0230*/  ISETP.NE.U32.AND P2, PT, R8, RZ, PT ;  /* 0x000000ff0800720c */ /* 0x000fe20003f45070 */
[----:B-1----:R-:W-:-:S06]  /*0240*/  IMAD R0, R0, R2, R9 ;  /* 0x0000000200007224 */ /* 0x002fcc00078e0209 */
[----:B0-----:R-:W-:Y:S08]  /*0250*/  MUFU.RCP R6, R6 ;  /* 0x0000000600067308 */ /* 0x001ff00000001000 */
[----:B--2---:R-:W0:Y:S02]  /*0260*/  MUFU.RCP R3, R3 ;  /* 0x0000000300037308 */ /* 0x004e240000001000 */
[----:B0-----:R-:W-:-:S06]  /*0270*/  IADD3 R4, PT, PT, R3, 0xffffffe, RZ ;  /* 0x0ffffffe03047810 */ /* 0x001fcc0007ffe0ff */
[----:B------:R0:W1:Y:S02]  /*0280*/  F2I.FTZ.U32.TRUNC.NTZ R5, R4 ;  /* 0x0000000400057305 */ /* 0x000064000021f000 */
[----:B0-----:R-:W-:Y:S01]  /*0290*/  MOV R4, RZ ;  /* 0x000000ff00047202 */ /* 0x001fe20000000f00 */
[----:B-1----:R-:W-:-:S04]  /*02a0*/  IMAD.MOV R7, RZ, RZ, -R5 ;  /* 0x000000ffff077224 */ /* 0x002fc800078e0a05 */
[----:B------:R-:W-:-:S04]  /*02b0*/  IMAD R7, R7, R8, RZ ;  /* 0x0000000807077224 */ /* 0x000fc800078e02ff */
[----:B------:R-:W-:Y:S01]  /*02c0*/  IMAD.HI.U32 R5, R5, R7, R4 ;  /* 0x0000000705057227 */ /* 0x000fe200078e0004 */
[----:B------:R-:W-:-:S05]  /*02d0*/  IADD3 R4, PT, PT, R6, 0xffffffe, RZ ;  /* 0x0ffffffe06047810 */ /* 0x000fca0007ffe0ff */
[----:B------:R-:W-:-:S04]  /*02e0*/  IMAD.HI.U32 R3, R5, R0, RZ ;  /* 0x0000000005037227 */ /* 0x000fc800078e00ff */
[----:B------:R-:W-:-:S04]  /*02f0*/  IMAD.MOV R5, RZ, RZ, -R3 ;  /* 0x000000ffff057224 */ /* 0x000fc800078e0a03 */
[----:B------:R-:W-:-:S05]  /*0300*/  IMAD R5, R8, R5, R0 ;  /* 0x0000000508057224 */ /* 0x000fca00078e0200 */
[----:B------:R-:W-:-:S13]  /*0310*/  ISETP.GE.U32.AND P0, PT, R5, R8, PT ;  /* 0x000000080500720c */ /* 0x000fda0003f06070 */
[----:B------:R-:W-:Y:S01]  /*0320*/  @P0 IADD3 R5, PT, PT, R5, -R8, RZ ;  /* 0x8000000805050210 */ /* 0x000fe20007ffe0ff */
[----:B------:R-:W-:-:S03]  /*0330*/  @P0 VIADD R3, R3, 0x1 ;  /* 0x0000000103030836 */ /* 0x000fc60000000000 */
[----:B------:R-:W-:Y:S02]  /*0340*/  ISETP.GE.U32.AND P1, PT, R5, R8, PT ;  /* 0x000000080500720c */ /* 0x000fe40003f26070 */
[----:B------:R0:W1:Y:S02]  /*0350*/  F2I.FTZ.U32.TRUNC.NTZ R5, R4 ;  /* 0x0000000400057305 */ /* 0x000064000021f000 */
[----:B0-----:R-:W-:-:S09]  /*0360*/  HFMA2 R4, -RZ, RZ, 0, 0 ;  /* 0x00000000ff047431 */ /* 0x001fd200000001ff */
[----:B------:R-:W-:Y:S02]  /*0370*/  @P1 IADD3 R3, PT, PT, R3, 0x1, RZ ;  /* 0x0000000103031810 */ /* 0x000fe40007ffe0ff */
[----:B------:R-:W-:Y:S02]  /*0380*/  @!P2 LOP3.LUT R3, RZ, R8, RZ, 0x33, !PT ;  /* 0x00000008ff03a212 */ /* 0x000fe400078e33ff */
[----:B-1----:R-:W-:Y:S02]  /*0390*/  IADD3 R9, PT, PT, RZ, -R5, RZ ;  /* 0x80000005ff097210 */ /* 0x002fe40007ffe0ff */
[----:B------:R-:W-:Y:S01]  /*03a0*/  ISETP.NE.U32.AND P1, PT, R2, RZ, PT ;  /* 0x000000ff0200720c */ /* 0x000fe20003f25070 */
[----:B------:R-:W-:Y:S02]  /*03b0*/  IMAD.MOV R7, RZ, RZ, -R3 ;  /* 0x000000ffff077224 */ /* 0x000fe400078e0a03 */
[----:B------:R-:W-:Y:S02]  /*03c0*/  IMAD R9, R9, R2, RZ ;  /* 0x0000000209097224 */ /* 0x000fe400078e02ff */
[----:B------:R-:W-:-:S02]  /*03d0*/  IMAD R0, R8, R7, R0 ;  /* 0x0000000708007224 */ /* 0x000fc400078e0200 */
[----:B------:R-:W-:-:S03]  /*03e0*/  IMAD.HI.U32 R4, R5, R9, R4 ;  /* 0x0000000905047227 */ /* 0x000fc600078e0004 */
[----:B------:R-:W-:-:S05]  /*03f0*/  IADD3 R3, PT, PT, R3, R0, RZ ;  /* 0x0000000003037210 */ /* 0x000fca0007ffe0ff */
[----:B------:R-:W-:-:S04]  /*0400*/  IMAD.HI.U32 R4, R4, R3, RZ ;  /* 0x0000000304047227 */ /* 0x000fc800078e00ff */
[----:B------:R-:W-:-:S04]  /*0410*/  IMAD.MOV R4, RZ, RZ, -R4 ;  /* 0x000000ffff047224 */ /* 0x000fc800078e0a04 */
[----:B------:R-:W-:-:S05]  /*0420*/  IMAD R4, R2, R4, R3 ;  /* 0x0000000402047224 */ /* 0x000fca00078e0203 */
[----:B------:R-:W-:-:S13]  /*0430*/  ISETP.GE.U32.AND P0, PT, R4, R2, PT ;  /* 0x000000020400720c */ /* 0x000fda0003f06070 */
[----:B------:R-:W-:-:S04]  /*0440*/  @P0 IADD3 R4, PT, PT, R4, -R2, RZ ;  /* 0x8000000204040210 */ /* 0x000fc80007ffe0ff */
[----:B------:R-:W-:-:S13]  /*0450*/  ISETP.GE.U32.AND P0, PT, R4, R2, PT ;  /* 0x000000020400720c */ /* 0x000fda0003f06070 */
[-C--:B------:R-:W-:Y:S02]  /*0460*/  @P0 IADD3 R4, PT, PT, R4, -R2.reuse, RZ ;  /* 0x8000000204040210 */ /* 0x080fe40007ffe0ff */
[----:B------:R-:W-:-:S07]  /*0470*/  @!P1 LOP3.LUT R4, RZ, R2, RZ, 0x33, !PT ;  /* 0x00000002ff049212 */ /* 0x000fce00078e33ff */
.L_x_3:
[----:B------:R-:W0:Y:S01]  /*0480*/  S2R R11, SR_TID.Y ;  /* 0x00000000000b7919 */ /* 0x000e220000002200 */
[----:B------:R-:W1:Y:S01]  /*0490*/  LDC.64 R2, c[0x0][0x388] ;  /* 0x0000e200ff027b82 */ /* 0x000e620000000a00 */
[----:B------:R-:W2:Y:S01]  /*04a0*/  S2R R10, SR_TID.X ;  /* 0x00000000000a7919 */ /* 0x000ea20000002100 */
[----:B0-----:R-:W-:Y:S01]  /*04b0*/  LEA R6, R0, R11, 0x4 ;  /* 0x0000000b00067211 */ /* 0x001fe200078e20ff */
[----:B--2---:R-:W-:-:S04]  /*04c0*/  IMAD R5, R4, 0x10, R10 ;  /* 0x0000001004057824 */ /* 0x004fc800078e020a */
[----:B------:R-:W-:-:S04]  /*04d0*/  IMAD R5, R6, UR8, R5 ;  /* 0x0000000806057c24 */ /* 0x000fc8000f8e0205 */
[----:B-1----:R-:W-:-:S05]  /*04e0*/  IMAD.WIDE R2, R5, 0x4, R2 ;  /* 0x0000000405027825 */ /* 0x002fca00078e0202 */
[----:B------:R0:W2:Y:S01]  /*04f0*/  LDG.E.CONSTANT R6, desc[UR6][R2.64] ;  /* 0x0000000602067981 */ /* 0x0000a2000c1e9900 */
[----:B------:R-:W-:Y:S02]  /*0500*/  MOV R5, 0x400 ;  /* 0x0000040000057802 */ /* 0x000fe40000000f00 */
[----:B------:R-:W-:Y:S01]  /*0510*/  LEA R0, R0, R10, 0x4 ;  /* 0x0000000a00007211 */ /* 0x000fe200078e20ff */
[----:B------:R-:W1:Y:S01]  /*0520*/  S2R R8, SR_CgaCtaId ;  /* 0x0000000000087919 */ /* 0x000e620000008800 */
[----:B0-----:R-:W0:Y:S01]  /*0530*/  LDC.64 R2, c[0x0][0x380] ;  /* 0x0000e000ff027b82 */ /* 0x001e220000000a00 */
[----:B-1----:R-:W-:-:S05]  /*0540*/  LEA R5, R8, R5, 0x18 ;  /* 0x0000000508057211 */ /* 0x002fca00078ec0ff */
[--C-:B------:R-:W-:Y:S02]  /*0550*/  IMAD R7, R11, 0x44, R5.reuse ;  /* 0x000000440b077824 */ /* 0x100fe400078e0205 */
[----:B------:R-:W-:-:S03]  /*0560*/  IMAD R5, R10, 0x44, R5 ;  /* 0x000000440a057824 */ /* 0x000fc600078e0205 */
[----:B------:R-:W-:Y:S01]  /*0570*/  LEA R7, R10, R7, 0x2 ;  /* 0x000000070a077211 */ /* 0x000fe200078e10ff */
[----:B------:R-:W-:Y:S01]  /*0580*/  IMAD R8, R11, 0x4, R5 ;  /* 0x000000040b087824 */ /* 0x000fe200078e0205 */
        /* <DEDUP_REMOVED lines=8> */
.L_x_4:
        /* <DEDUP_REMOVED lines=15> */
.L_x_12:


//--------------------- .text._Z24transposeNoBankConflictsPfPKfii --------------------------
	.section	.text._Z24transposeNoBankConflictsPfPKfii,"ax",@progbits
	.align	128
        .global         _Z24transposeNoBankConflictsPfPKfii
        .type           _Z24transposeNoBankConflictsPfPKfii,@function
        .size           _Z24transposeNoBankConflictsPfPKfii,(.L_x_13 - _Z24transposeNoBankConflictsPfPKfii)
        .other          _Z24transposeNoBankConflictsPfPKfii,@"STO_CUDA_ENTRY STV_DEFAULT"
_Z24transposeNoBankConflictsPfPKfii:
.text._Z24transposeNoBankConflictsPfPKfii:
        /* <DEDUP_REMOVED lines=16> */
[----:B-1----:R-:W-:-:S05]  /*0100*/  LEA R0, R5, R0, 0x18 ;  /* 0x0000000005007211 */ /* 0x002fca00078ec0ff */
[--C-:B------:R-:W-:Y:S02]  /*0110*/  IMAD R5, R13, 0x44, R0.reuse ;  /* 0x000000440d057824 */ /* 0x100fe400078e0200 */
[----:B------:R-:W-:-:S03]  /*0120*/  IMAD R0, R11, 0x44, R0 ;  /* 0x000000440b007824 */ /* 0x000fc600078e0200 */
[----:B------:R-:W-:Y:S02]  /*0130*/  LEA R7, R11, R5, 0x2 ;  /* 0x000000050b077211 */ /* 0x000fe400078e10ff */
[----:B------:R-:W-:Y:S02]  /*0140*/  LEA R6, R13, R0, 0x2 ;  /* 0x000000000d067211 */ /* 0x000fe400078e10ff */
        /* <DEDUP_REMOVED lines=9> */
.L_x_5:
        /* <DEDUP_REMOVED lines=10> */
.L_x_13:


//--------------------- .text._Z18transposeCoalescedPfPKfii --------------------------
	.section	.text._Z18transposeCoalescedPfPKfii,"ax",@progbits
	.align	128
        .global         _Z18transposeCoalescedPfPKfii
        .type           _Z18transposeCoalescedPfPKfii,@function
        .size           _Z18transposeCoalescedPfPKfii,(.L_x_14 - _Z18transposeCoalescedPfPKfii)
        .other          _Z18transposeCoalescedPfPKfii,@"STO_CUDA_ENTRY STV_DEFAULT"
_Z18transposeCoalescedPfPKfii:
.text._Z18transposeCoalescedPfPKfii:
        /* <DEDUP_REMOVED lines=13> */
[----:B------:R-:W1:Y:S01]  /*00d0*/  S2UR UR5, SR_CgaCtaId ;  /* 0x00000000000579c3 */ /* 0x000e620000008800 */
[----:B------:R-:W-:-:S07]  /*00e0*/  UMOV UR4, 0x400 ;  /* 0x0000040000047882 */ /* 0x000fce0000000000 */
[----:B0-----:R-:W0:Y:S01]  /*00f0*/  LDC.64 R2, c[0x0][0x380] ;  /* 0x0000e000ff027b82 */ /* 0x001e220000000a00 */
[----:B-1----:R-:W-:-:S06]  /*0100*/  ULEA UR4, UR5, UR4, 0x18 ;  /* 0x0000000405047291 */ /* 0x002fcc000f8ec0ff */
[----:B------:R-:W-:Y:S02]  /*0110*/  LEA R0, R13, UR4, 0x6 ;  /* 0x000000040d007c11 */ /* 0x000fe4000f8e30ff */
[C---:B------:R-:W-:Y:S02]  /*0120*/  LEA R5, R11.reuse, UR4, 0x6 ;  /* 0x000000040b057c11 */ /* 0x040fe4000f8e30ff */
[----:B------:R-:W-:Y:S02]  /*0130*/  LEA R7, R11, R0, 0x2 ;  /* 0x000000000b077211 */ /* 0x000fe400078e10ff */
[----:B------:R-:W-:Y:S01]  /*0140*/  LEA R0, R10, R11, 0x4 ;  /* 0x0000000b0a007211 */ /* 0x000fe200078e20ff */
[----:B------:R-:W-:Y:S02]  /*0150*/  IMAD R6, R13, 0x4, R5 ;  /* 0x000000040d067824 */ /* 0x000fe400078e0205 */
[----:B------:R-:W-:-:S04]  /*0160*/  IMAD R5, R8, 0x10, R13 ;  /* 0x0000001008057824 */ /* 0x000fc800078e020d */
[----:B------:R-:W-:-:S04]  /*0170*/  IMAD R5, R5, UR9, R0 ;  /* 0x0000000905057c24 */ /* 0x000fc8000f8e0200 */
[----:B0-----:R-:W-:Y:S01]  /*0180*/  IMAD.WIDE R2, R5, 0x4, R2 ;  /* 0x0000000405027825 */ /* 0x001fe200078e0202 */
[----:B--2---:R-:W-:Y:S01]  /*0190*/  STS [R7], R4 ;  /* 0x0000000407007388 */ /* 0x004fe20000000800 */
[----:B------:R-:W-:Y:S06]  /*01a0*/  BAR.SYNC.DEFER_BLOCKING 0x0 ;  /* 0x0000000000007b1d */ /* 0x000fec0000010000 */
[----:B------:R-:W0:Y:S04]  /*01b0*/  LDS R9, [R6] ;  /* 0x0000000006097984 */ /* 0x000e280000000800 */
[----:B0-----:R-:W-:Y:S01]  /*01c0*/  STG.E desc[UR6][R2.64], R9 ;  /* 0x0000000902007986 */ /* 0x001fe2000c101906 */
[----:B------:R-:W-:Y:S05]  /*01d0*/  EXIT ;  /* 0x000000000000794d */ /* 0x000fea0003800000 */
.L_x_6:
        /* <DEDUP_REMOVED lines=10> */
.L_x_14:


//--------------------- .text._Z14transposeNaivePfPKfii --------------------------
	.section	.text._Z14transposeNaivePfPKfii,"ax",@progbits
	.align	128
        .global         _Z14transposeNaivePfPKfii
        .type           _Z14transposeNaivePfPKfii,@function
        .size           _Z14transposeNaivePfPKfii,(.L_x_15 - _Z14transposeNaivePfPKfii)
        .other          _Z14transposeNaivePfPKfii,@"STO_CUDA_ENTRY STV_DEFAULT"
_Z14transposeNaivePfPKfii:
.text._Z14transposeNaivePfPKfii:
        /* <DEDUP_REMOVED lines=11> */
[----:B-1----:R-:W-:Y:S02]  /*00b0*/  IMAD.WIDE R2, R5, 0x4, R2 ;  /* 0x0000000405027825 */ /* 0x002fe400078e0202 */
[----:B------:R-:W0:Y:S04]  /*00c0*/  LDC.64 R4, c[0x0][0x380] ;  /* 0x0000e000ff047b82 */ /* 0x000e280000000a00 */
[----:B---3--:R-:W2:Y:S01]  /*00d0*/  LDG.E.CONSTANT R3, desc[UR4][R2.64] ;  /* 0x0000000402037981 */ /* 0x008ea2000c1e9900 */
[----:B------:R-:W-:-:S04]  /*00e0*/  IMAD R7, R0, UR7, R7 ;  /* 0x0000000700077c24 */ /* 0x000fc8000f8e0207 */
[----:B0-----:R-:W-:-:S05]  /*00f0*/  IMAD.WIDE R4, R7, 0x4, R4 ;  /* 0x0000000407047825 */ /* 0x001fca00078e0204 */
[----:B--2---:R-:W-:Y:S01]  /*0100*/  STG.E desc[UR4][R4.64], R3 ;  /* 0x0000000304007986 */ /* 0x004fe2000c101904 */
[----:B------:R-:W-:Y:S05]  /*0110*/  EXIT ;  /* 0x000000000000794d */ /* 0x000fea0003800000 */
.L_x_7:
        /* <DEDUP_REMOVED lines=14> */
.L_x_15:


//--------------------- .text._Z13copySharedMemPfPKfii --------------------------
	.section	.text._Z13copySharedMemPfPKfii,"ax",@progbits
	.align	128
        .global         _Z13copySharedMemPfPKfii
        .type           _Z13copySharedMemPfPKfii,@function
        .size           _Z13copySharedMemPfPKfii,(.L_x_16 - _Z13copySharedMemPfPKfii)
        .other          _Z13copySharedMemPfPKfii,@"STO_CUDA_ENTRY STV_DEFAULT"
_Z13copySharedMemPfPKfii:
.text._Z13copySharedMemPfPKfii:
[----:B------:R-:W-:Y:S01]  /*0000*/  LDC R1, c[0x0][0x37c] ;  /* 0x0000df00ff017b82 */ /* 0x000fe20000000800 */
[----:B------:R-:W0:Y:S01]  /*0010*/  S2R R5, SR_CTAID.Y ;  /* 0x0000000000057919 */ /* 0x000e220000002600 */
[----:B------:R-:W1:Y:S01]  /*0020*/  LDCU.64 UR8, c[0x0][0x390] ;  /* 0x00007200ff0877ac */ /* 0x000e620008000a00 */
[----:B------:R-:W0:Y:S01]  /*0030*/  S2R R4, SR_TID.Y ;  /* 0x0000000000047919 */ /* 0x000e220000002200 */
[----:B------:R-:W2:Y:S01]  /*0040*/  LDCU.64 UR6, c[0x0][0x358] ;  /* 0x00006b00ff0677ac */ /* 0x000ea20008000a00 */
[----:B------:R-:W3:Y:S01]  /*0050*/  S2R R0, SR_CTAID.X ;  /* 0x0000000000007919 */ /* 0x000ee20000002500 */
[----:B------:R-:W3:Y:S01]  /*0060*/  S2R R9, SR_TID.X ;  /* 0x0000000000097919 */ /* 0x000ee20000002100 */
[----:B0-----:R-:W-:-:S05]  /*0070*/  IMAD R5, R5, 0x10, R4 ;  /* 0x0000001005057824 */ /* 0x001fca00078e0204 */
[----:B-1----:R-:W-:Y:S02]  /*0080*/  ISETP.GE.AND P0, PT, R5, UR9, PT ;  /* 0x0000000905007c0c */ /* 0x002fe4000bf06270 */
[----:B---3--:R-:W-:-:S04]  /*0090*/  LEA R0, R0, R9, 0x4 ;  /* 0x0000000900007211 */ /* 0x008fc800078e20ff */
[----:B------:R-:W-:Y:S01]  /*00a0*/  ISETP.GE.OR P0, PT, R0, UR8, P0 ;  /* 0x0000000800007c0c */ /* 0x000fe20008706670 */
[----:B------:R-:W-:-:S12]  /*00b0*/  IMAD R7, R5, UR8, R0 ;  /* 0x0000000805077c24 */ /* 0x000fd8000f8e0200 */
[----:B------:R-:W0:Y:S02]  /*00c0*/  @!P0 LDC.64 R2, c[0x0][0x388] ;  /* 0x0000e200ff028b82 */ /* 0x000e240000000a00 */
[----:B0-----:R-:W-:-:S06]  /*00d0*/  @!P0 IMAD.WIDE R2, R7, 0x4, R2 ;  /* 0x0000000407028825 */ /* 0x001fcc00078e0202 */
[----:B--2---:R-:W2:Y:S01]  /*00e0*/  @!P0 LDG.E.CONSTANT R3, desc[UR6][R2.64] ;  /* 0x0000000602038981 */ /* 0x004ea2000c1e9900 */
[----:B------:R-:W0:Y:S01]  /*00f0*/  S2UR UR5, SR_CgaCtaId ;  /* 0x00000000000579c3 */ /* 0x000e220000008800 */
[----:B------:R-:W-:Y:S01]  /*0100*/  UMOV UR4, 0x400 ;  /* 0x0000040000047882 */ /* 0x000fe20000000000 */
[----:B------:R-:W-:-:S04]  /*0110*/  ISETP.GE.AND P1, PT, R5, UR8, PT ;  /* 0x0000000805007c0c */ /* 0x000fc8000bf26270 */
[----:B------:R-:W-:Y:S01]  /*0120*/  ISETP.GE.OR P1, PT, R0, UR9, P1 ;  /* 0x0000000900007c0c */ /* 0x000fe20008f26670 */
[----:B0-----:R-:W-:-:S06]  /*0130*/  ULEA UR4, UR5, UR4, 0x18 ;  /* 0x0000000405047291 */ /* 0x001fcc000f8ec0ff */
[----:B------:R-:W-:-:S05]  /*0140*/  LEA R4, R4, UR4, 0x6 ;  /* 0x0000000404047c11 */ /* 0x000fca000f8e30ff */
[----:B------:R-:W-:-:S05]  /*0150*/  IMAD R4, R9, 0x4, R4 ;  /* 0x0000000409047824 */ /* 0x000fca00078e0204 */
[----:B--2---:R0:W-:Y:S01]  /*0160*/  @!P0 STS [R4], R3 ;  /* 0x0000000304008388 */ /* 0x0041e20000000800 */
[----:B------:R-:W-:Y:S06]  /*0170*/  BAR.SYNC.DEFER_BLOCKING 0x0 ;  /* 0x0000000000007b1d */ /* 0x000fec0000010000 */
[----:B------:R-:W-:Y:S05]  /*0180*/  @P1 EXIT ;  /* 0x000000000000194d */ /* 0x000fea0003800000 */
[----:B------:R-:W1:Y:S01]  /*0190*/  LDS R5, [R4] ;  /* 0x0000000004057984 */ /* 0x000e620000000800 */
[----:B0-----:R-:W0:Y:S02]  /*01a0*/  LDC.64 R2, c[0x0][0x380] ;  /* 0x0000e000ff027b82 */ /* 0x001e240000000a00 */
[----:B0-----:R-:W-:-:S05]  /*01b0*/  IMAD.WIDE R2, R7, 0x4, R2 ;  /* 0x0000000407027825 */ /* 0x001fca00078e0202 */
[----:B-1----:R-:W-:Y:S01]  /*01c0*/  STG.E desc[UR6][R2.64], R5 ;  /* 0x0000000502007986 */ /* 0x002fe2000c101906 */
[----:B------:R-:W-:Y:S05]  /*01d0*/  EXIT ;  /* 0x000000000000794d */ /* 0x000fea0003800000 */
.L_x_8:
        /* <DEDUP_REMOVED lines=10> */
.L_x_16:


//--------------------- .text._Z4copyPfPKfii      --------------------------
	.section	.text._Z4copyPfPKfii,"ax",@progbits
	.align	128
        .global         _Z4copyPfPKfii
        .type           _Z4copyPfPKfii,@function
        .size           _Z4copyPfPKfii,(.L_x_17 - _Z4copyPfPKfii)
        .other          _Z4copyPfPKfii,@"STO_CUDA_ENTRY STV_DEFAULT"
_Z4copyPfPKfii:
.text._Z4copyPfPKfii:
        /* <DEDUP_REMOVED lines=10> */
[----:B--2---:R-:W-:Y:S02]  /*00a0*/  IMAD R7, R5, UR6, R0 ;  /* 0x0000000605077c24 */ /* 0x004fe4000f8e0200 */
[----:B------:R-:W0:Y:S02]  /*00b0*/  LDC.64 R4, c[0x0][0x380] ;  /* 0x0000e000ff047b82 */ /* 0x000e240000000a00 */
[----:B-1----:R-:W-:-:S06]  /*00c0*/  IMAD.WIDE R2, R7, 0x4, R2 ;  /* 0x0000000407027825 */ /* 0x002fcc00078e0202 */
[----:B---3--:R-:W2:Y:S01]  /*00d0*/  LDG.E.CONSTANT R3, desc[UR4][R2.64] ;  /* 0x0000000402037981 */ /* 0x008ea2000c1e9900 */
[----:B0-----:R-:W-:-:S05]  /*00e0*/  IMAD.WIDE R4, R7, 0x4, R4 ;  /* 0x0000000407047825 */ /* 0x001fca00078e0204 */
[----:B--2---:R-:W-:Y:S01]  /*00f0*/  STG.E desc[UR4][R4.64], R3 ;  /* 0x0000000304007986 */ /* 0x004fe2000c101904 */
[----:B------:R-:W-:Y:S05]  /*0100*/  EXIT ;  /* 0x000000000000794d */ /* 0x000fea0003800000 */
.L_x_9:
        /* <DEDUP_REMOVED lines=15> */
.L_x_17:


//--------------------- .nv.shared._Z22transposeCoarseGrainedPfPKfii --------------------------
	.section	.nv.shared._Z22transposeCoarseGrainedPfPKfii,"aw",@nobits
	.sectionflags	@""
	.align	4
.nv.shared._Z22transposeCoarseGrainedPfPKfii:
	.zero		2112


//--------------------- .nv.shared.reserved.0     --------------------------
	.section	.nv.shared.reserved.0,"aw",@nobits
	.weak		__nv_reservedSMEM_offset_0_alias
	.size		__nv_reservedSMEM_offset_0_alias, 0, 64
	.other		__nv_reservedSMEM_offset_0_alias,@"STO_CUDA_RESERVED_SHARED STV_DEFAULT"
__nv_reservedSMEM_offset_0_alias:
	.zero		0
	.zero		64


//--------------------- .nv.shared._Z20transposeFineGrainedPfPKfii --------------------------
	.section	.nv.shared._Z20transposeFineGrainedPfPKfii,"aw",@nobits
	.sectionflags	@""
	.align	4
.nv.shared._Z20transposeFineGrainedPfPKfii:
	.zero		2112


//--------------------- .nv.shared._Z17transposeDiagonalPfPKfii --------------------------
	.section	.nv.shared._Z17transposeDiagonalPfPKfii,"aw",@nobits
	.sectionflags	@""
	.align	4
.nv.shared._Z17transposeDiagonalPfPKfii:
	.zero		2112


//--------------------- .nv.shared._Z24transposeNoBankConflictsPfPKfii --------------------------
	.section	.nv.shared._Z24transposeNoBankConflictsPfPKfii,"aw",@nobits
	.sectionflags	@""
	.align	4
.nv.shared._Z24transposeNoBankConflictsPfPKfii:
	.zero		2112


//--------------------- .nv.shared._Z18transposeCoalescedPfPKfii --------------------------
	.section	.nv.shared._Z18transposeCoalescedPfPKfii,"aw",@nobits
	.sectionflags	@""
	.align	4
.nv.shared._Z18transposeCoalescedPfPKfii:
	.zero		2048


//--------------------- .nv.shared._Z13copySharedMemPfPKfii --------------------------
	.section	.nv.shared._Z13copySharedMemPfPKfii,"aw",@nobits
	.sectionflags	@""
	.align	4
.nv.shared._Z13copySharedMemPfPKfii:
	.zero		2048


//--------------------- .nv.constant0._Z22transposeCoarseGrainedPfPKfii --------------------------
	.section	.nv.constant0._Z22transposeCoarseGrainedPfPKfii,"a",@progbits
	.sectionflags	@""
	.align	4
.nv.constant0._Z22transposeCoarseGrainedPfPKfii:
	.zero		920


//--------------------- .nv.constant0._Z20transposeFineGrainedPfPKfii --------------------------
	.section	.nv.constant0._Z20transposeFineGrainedPfPKfii,"a",@progbits
	.sectionflags	@""
	.align	4
.nv.constant0._Z20transposeFineGrainedPfPKfii:
	.zero		920


//--------------------- .nv.constant0._Z17transposeDiagonalPfPKfii --------------------------
	.section	.nv.constant0._Z17transposeDiagonalPfPKfii,"a",@progbits
	.sectionflags	@""
	.align	4
.nv.constant0._Z17transposeDiagonalPfPKfii:
	.zero		920


//--------------------- .nv.constant0._Z24transposeNoBankConflictsPfPKfii --------------------------
	.section	.nv.constant0._Z24transposeNoBankConflictsPfPKfii,"a",@progbits
	.sectionflags	@""
	.align	4
.nv.constant0._Z24transposeNoBankConflictsPfPKfii:
	.zero		920


//--------------------- .nv.constant0._Z18transposeCoalescedPfPKfii --------------------------
	.section	.nv.constant0._Z18transposeCoalescedPfPKfii,"a",@progbits
	.sectionflags	@""
	.align	4
.nv.constant0._Z18transposeCoalescedPfPKfii:
	.zero		920


//--------------------- .nv.constant0._Z14transposeNaivePfPKfii --------------------------
	.section	.nv.constant0._Z14transposeNaivePfPKfii,"a",@progbits
	.sectionflags	@""
	.align	4
.nv.constant0._Z14transposeNaivePfPKfii:
	.zero		920


//--------------------- .nv.constant0._Z13copySharedMemPfPKfii --------------------------
	.section	.nv.constant0._Z13copySharedMemPfPKfii,"a",@progbits
	.sectionflags	@""
	.align	4
.nv.constant0._Z13copySharedMemPfPKfii:
	.zero		920


//--------------------- .nv.constant0._Z4copyPfPKfii --------------------------
	.section	.nv.constant0._Z4copyPfPKfii,"a",@progbits
	.sectionflags	@""
	.align	4
.nv.constant0._Z4copyPfPKfii:
	.zero		920


//--------------------- SYMBOLS --------------------------

	.type		.nv.reservedSmem.offset0,@object
	.size		.nv.reservedSmem.offset0,0x4
	.type		.nv.reservedSmem.cap,@object
	.size		.nv.reservedSmem.cap,0x4
